//
// Generated by NVIDIA NVVM Compiler
//
// Compiler Build ID: CL-36424714
// Cuda compilation tools, release 13.0, V13.0.88
// Based on NVVM 20.0.0
//

.version 9.0
.target sm_100
.address_size 64

	// .globl	_Z14computeLengthsPcPii
.extern .shared .align 16 .b8 shared_bins[];

.visible .entry _Z14computeLengthsPcPii(
	.param .u64 .ptr .align 1 _Z14computeLengthsPcPii_param_0,
	.param .u64 .ptr .align 1 _Z14computeLengthsPcPii_param_1,
	.param .u32 _Z14computeLengthsPcPii_param_2
)
{
	.reg .pred 	%p<13>;
	.reg .b16 	%rs<12>;
	.reg .b32 	%r<20>;
	.reg .b64 	%rd<9>;

	ld.param.u64 	%rd2, [_Z14computeLengthsPcPii_param_0];
	ld.param.u64 	%rd3, [_Z14computeLengthsPcPii_param_1];
	ld.param.u32 	%r3, [_Z14computeLengthsPcPii_param_2];
	mov.u32 	%r4, %ctaid.x;
	mov.u32 	%r5, %ntid.x;
	mov.u32 	%r6, %tid.x;
	mad.lo.s32 	%r1, %r4, %r5, %r6;
	setp.ge.s32 	%p1, %r1, %r3;
	@%p1 bra 	$L__BB0_13;
	cvta.to.global.u64 	%rd4, %rd2;
	mul.lo.s32 	%r8, %r1, 11;
	cvt.s64.s32 	%rd5, %r8;
	add.s64 	%rd1, %rd4, %rd5;
	ld.global.u8 	%rs1, [%rd1];
	setp.ne.s16 	%p2, %rs1, 0;
	mov.b32 	%r19, 0;
	@%p2 bra 	$L__BB0_3;
$L__BB0_2:
	cvta.to.global.u64 	%rd6, %rd3;
	mul.wide.s32 	%rd7, %r1, 4;
	add.s64 	%rd8, %rd6, %rd7;
	st.global.u32 	[%rd8], %r19;
	bra.uni 	$L__BB0_13;
$L__BB0_3:
	ld.global.u8 	%rs2, [%rd1+1];
	setp.eq.s16 	%p3, %rs2, 0;
	mov.b32 	%r19, 1;
	@%p3 bra 	$L__BB0_2;
	ld.global.u8 	%rs3, [%rd1+2];
	setp.eq.s16 	%p4, %rs3, 0;
	mov.b32 	%r19, 2;
	@%p4 bra 	$L__BB0_2;
	ld.global.u8 	%rs4, [%rd1+3];
	setp.eq.s16 	%p5, %rs4, 0;
	mov.b32 	%r19, 3;
	@%p5 bra 	$L__BB0_2;
	ld.global.u8 	%rs5, [%rd1+4];
	setp.eq.s16 	%p6, %rs5, 0;
	mov.b32 	%r19, 4;
	@%p6 bra 	$L__BB0_2;
	ld.global.u8 	%rs6, [%rd1+5];
	setp.eq.s16 	%p7, %rs6, 0;
	mov.b32 	%r19, 5;
	@%p7 bra 	$L__BB0_2;
	ld.global.u8 	%rs7, [%rd1+6];
	setp.eq.s16 	%p8, %rs7, 0;
	mov.b32 	%r19, 6;
	@%p8 bra 	$L__BB0_2;
	ld.global.u8 	%rs8, [%rd1+7];
	setp.eq.s16 	%p9, %rs8, 0;
	mov.b32 	%r19, 7;
	@%p9 bra 	$L__BB0_2;
	ld.global.u8 	%rs9, [%rd1+8];
	setp.eq.s16 	%p10, %rs9, 0;
	mov.b32 	%r19, 8;
	@%p10 bra 	$L__BB0_2;
	ld.global.u8 	%rs10, [%rd1+9];
	setp.eq.s16 	%p11, %rs10, 0;
	mov.b32 	%r19, 9;
	@%p11 bra 	$L__BB0_2;
	ld.global.u8 	%rs11, [%rd1+10];
	setp.eq.s16 	%p12, %rs11, 0;
	mov.b32 	%r19, 10;
	@%p12 bra 	$L__BB0_2;
$L__BB0_13:
	ret;

}
	// .globl	_Z18computeNCountGramsPiS_iiii
.visible .entry _Z18computeNCountGramsPiS_iiii(
	.param .u64 .ptr .align 1 _Z18computeNCountGramsPiS_iiii_param_0,
	.param .u64 .ptr .align 1 _Z18computeNCountGramsPiS_iiii_param_1,
	.param .u32 _Z18computeNCountGramsPiS_iiii_param_2,
	.param .u32 _Z18computeNCountGramsPiS_iiii_param_3,
	.param .u32 _Z18computeNCountGramsPiS_iiii_param_4,
	.param .u32 _Z18computeNCountGramsPiS_iiii_param_5
)
{
	.reg .pred 	%p<38>;
	.reg .b16 	%rs<35>;
	.reg .b32 	%r<283>;
	.reg .b64 	%rd<21>;

	ld.param.u64 	%rd5, [_Z18computeNCountGramsPiS_iiii_param_0];
	ld.param.u64 	%rd6, [_Z18computeNCountGramsPiS_iiii_param_1];
	ld.param.u32 	%r63, [_Z18computeNCountGramsPiS_iiii_param_3];
	ld.param.u32 	%r64, [_Z18computeNCountGramsPiS_iiii_param_4];
	ld.param.u32 	%r65, [_Z18computeNCountGramsPiS_iiii_param_5];
	cvta.to.global.u64 	%rd1, %rd5;
	cvta.to.global.u64 	%rd2, %rd6;
	mov.u32 	%r66, %ctaid.x;
	mov.u32 	%r1, %ntid.x;
	mov.u32 	%r274, %tid.x;
	mad.lo.s32 	%r3, %r66, %r1, %r274;
	shl.b32 	%r4, %r63, 5;
	setp.ge.s32 	%p3, %r274, %r4;
	@%p3 bra 	$L__BB1_3;
	mov.u32 	%r252, %r274;
$L__BB1_2:
	shl.b32 	%r67, %r252, 2;
	mov.u32 	%r68, shared_bins;
	add.s32 	%r69, %r68, %r67;
	mov.b32 	%r70, 0;
	st.shared.u32 	[%r69], %r70;
	add.s32 	%r252, %r252, %r1;
	setp.lt.s32 	%p4, %r252, %r4;
	@%p4 bra 	$L__BB1_2;
$L__BB1_3:
	bar.sync 	0;
	sub.s32 	%r71, %r64, %r65;
	setp.gt.s32 	%p5, %r3, %r71;
	@%p5 bra 	$L__BB1_20;
	setp.lt.s32 	%p7, %r65, 1;
	mov.pred 	%p37, 0;
	mov.b32 	%r272, 0;
	mov.b64 	%rd20, 0;
	@%p7 bra 	$L__BB1_17;
	and.b32  	%r7, %r65, 7;
	setp.lt.u32 	%p8, %r65, 8;
	mov.b32 	%r272, 0;
	mov.b16 	%rs34, 1;
	mov.u32 	%r264, %r272;
	mov.u32 	%r271, %r272;
	@%p8 bra 	$L__BB1_8;
	and.b32  	%r264, %r65, 2147483640;
	mov.b32 	%r272, 0;
	mov.b16 	%rs34, 1;
	mov.u32 	%r254, %r272;
$L__BB1_7:
	.pragma "nounroll";
	add.s32 	%r76, %r254, %r3;
	mul.wide.s32 	%rd8, %r76, 4;
	add.s64 	%rd9, %rd1, %rd8;
	ld.global.u32 	%r77, [%rd9];
	mad.lo.s32 	%r79, %r271, 10, %r77;
	mad.lo.s32 	%r80, %r272, 3, %r77;
	add.s32 	%r81, %r77, -5;
	setp.lt.u32 	%p9, %r81, -3;
	ld.global.u32 	%r82, [%rd9+4];
	mad.lo.s32 	%r84, %r79, 10, %r82;
	ld.global.u32 	%r85, [%rd9+8];
	mad.lo.s32 	%r87, %r84, 10, %r85;
	mad.lo.s32 	%r88, %r80, 3, %r82;
	mad.lo.s32 	%r89, %r88, 3, %r85;
	add.s32 	%r90, %r82, -5;
	setp.lt.u32 	%p10, %r90, -3;
	ld.global.u32 	%r91, [%rd9+12];
	mad.lo.s32 	%r93, %r87, 10, %r91;
	mad.lo.s32 	%r94, %r89, 3, %r91;
	add.s32 	%r95, %r85, -5;
	setp.lt.u32 	%p11, %r95, -3;
	ld.global.u32 	%r96, [%rd9+16];
	mad.lo.s32 	%r98, %r93, 10, %r96;
	ld.global.u32 	%r99, [%rd9+20];
	mad.lo.s32 	%r101, %r98, 10, %r99;
	mad.lo.s32 	%r102, %r94, 3, %r96;
	mad.lo.s32 	%r103, %r102, 3, %r99;
	add.s32 	%r104, %r91, -5;
	setp.lt.u32 	%p12, %r104, -3;
	ld.global.u32 	%r105, [%rd9+24];
	mad.lo.s32 	%r107, %r101, 10, %r105;
	mad.lo.s32 	%r108, %r103, 3, %r105;
	add.s32 	%r109, %r96, -5;
	setp.lt.u32 	%p13, %r109, -3;
	ld.global.u32 	%r110, [%rd9+28];
	mad.lo.s32 	%r111, %r107, 10, %r110;
	mad.lo.s32 	%r112, %r108, 3, %r110;
	add.s32 	%r113, %r99, -5;
	setp.lt.u32 	%p14, %r113, -3;
	add.s32 	%r114, %r105, -5;
	add.s32 	%r271, %r111, -11111111;
	add.s32 	%r272, %r112, -6560;
	add.s32 	%r115, %r110, -5;
	min.u32 	%r116, %r115, %r114;
	setp.lt.u32 	%p15, %r116, -3;
	selp.b16 	%rs16, 0, %rs34, %p9;
	selp.b16 	%rs17, 0, %rs16, %p10;
	selp.b16 	%rs18, 0, %rs17, %p11;
	selp.b16 	%rs19, 0, %rs18, %p12;
	selp.b16 	%rs20, 0, %rs19, %p13;
	selp.b16 	%rs21, 0, %rs20, %p14;
	selp.b16 	%rs34, 0, %rs21, %p15;
	add.s32 	%r254, %r254, 8;
	setp.ne.s32 	%p16, %r254, %r264;
	@%p16 bra 	$L__BB1_7;
$L__BB1_8:
	setp.eq.s32 	%p17, %r7, 0;
	@%p17 bra 	$L__BB1_16;
	and.b32  	%r20, %r65, 3;
	setp.lt.u32 	%p18, %r7, 4;
	@%p18 bra 	$L__BB1_11;
	add.s32 	%r118, %r264, %r3;
	mul.wide.s32 	%rd10, %r118, 4;
	add.s64 	%rd11, %rd1, %rd10;
	ld.global.u32 	%r119, [%rd11];
	mad.lo.s32 	%r121, %r271, 10, %r119;
	mad.lo.s32 	%r122, %r272, 3, %r119;
	add.s32 	%r123, %r119, -5;
	setp.lt.u32 	%p19, %r123, -3;
	ld.global.u32 	%r124, [%rd11+4];
	mad.lo.s32 	%r126, %r121, 10, %r124;
	ld.global.u32 	%r127, [%rd11+8];
	mad.lo.s32 	%r129, %r126, 10, %r127;
	mad.lo.s32 	%r130, %r122, 3, %r124;
	mad.lo.s32 	%r131, %r130, 3, %r127;
	add.s32 	%r132, %r124, -5;
	setp.lt.u32 	%p20, %r132, -3;
	ld.global.u32 	%r133, [%rd11+12];
	mad.lo.s32 	%r134, %r129, 10, %r133;
	mad.lo.s32 	%r135, %r131, 3, %r133;
	add.s32 	%r136, %r127, -5;
	add.s32 	%r271, %r134, -1111;
	add.s32 	%r272, %r135, -80;
	add.s32 	%r137, %r133, -5;
	min.u32 	%r138, %r137, %r136;
	setp.lt.u32 	%p21, %r138, -3;
	selp.b16 	%rs23, 0, %rs34, %p19;
	selp.b16 	%rs24, 0, %rs23, %p20;
	selp.b16 	%rs34, 0, %rs24, %p21;
	add.s32 	%r264, %r264, 4;
$L__BB1_11:
	setp.eq.s32 	%p22, %r20, 0;
	@%p22 bra 	$L__BB1_16;
	setp.eq.s32 	%p23, %r20, 1;
	@%p23 bra 	$L__BB1_14;
	add.s32 	%r140, %r264, %r3;
	mul.wide.s32 	%rd12, %r140, 4;
	add.s64 	%rd13, %rd1, %rd12;
	ld.global.u32 	%r141, [%rd13];
	mad.lo.s32 	%r143, %r271, 10, %r141;
	mad.lo.s32 	%r144, %r272, 3, %r141;
	add.s32 	%r145, %r141, -5;
	ld.global.u32 	%r146, [%rd13+4];
	mad.lo.s32 	%r147, %r143, 10, %r146;
	add.s32 	%r271, %r147, -11;
	mad.lo.s32 	%r148, %r144, 3, %r146;
	add.s32 	%r272, %r148, -8;
	add.s32 	%r149, %r146, -5;
	min.u32 	%r150, %r149, %r145;
	setp.lt.u32 	%p24, %r150, -3;
	selp.b16 	%rs34, 0, %rs34, %p24;
	add.s32 	%r264, %r264, 2;
$L__BB1_14:
	and.b32  	%r151, %r65, 1;
	setp.eq.b32 	%p25, %r151, 1;
	not.pred 	%p26, %p25;
	@%p26 bra 	$L__BB1_16;
	add.s32 	%r152, %r264, %r3;
	mul.wide.s32 	%rd14, %r152, 4;
	add.s64 	%rd15, %rd1, %rd14;
	ld.global.u32 	%r153, [%rd15];
	mad.lo.s32 	%r154, %r271, 10, %r153;
	add.s32 	%r271, %r154, -1;
	mad.lo.s32 	%r155, %r272, 3, %r153;
	add.s32 	%r272, %r155, -2;
	add.s32 	%r156, %r153, -5;
	setp.lt.u32 	%p27, %r156, -3;
	selp.b16 	%rs34, 0, %rs34, %p27;
$L__BB1_16:
	and.b16  	%rs26, %rs34, 255;
	setp.eq.s16 	%p37, %rs26, 0;
	cvt.s64.s32 	%rd20, %r271;
$L__BB1_17:
	@%p37 bra 	$L__BB1_19;
	shr.u32 	%r157, %r274, 3;
	mad.lo.s32 	%r158, %r63, %r157, %r272;
	shl.b32 	%r159, %r158, 2;
	mov.u32 	%r160, shared_bins;
	add.s32 	%r161, %r160, %r159;
	atom.shared.add.u32 	%r162, [%r161], 1;
	bra.uni 	$L__BB1_20;
$L__BB1_19:
	shl.b64 	%rd16, %rd20, 2;
	add.s64 	%rd17, %rd2, %rd16;
	atom.global.add.u32 	%r163, [%rd17], 1;
$L__BB1_20:
	setp.ge.s32 	%p28, %r274, %r4;
	bar.sync 	0;
	@%p28 bra 	$L__BB1_33;
	setp.gt.s32 	%p29, %r65, 0;
	@%p29 bra 	$L__BB1_22;
	bra.uni 	$L__BB1_32;
$L__BB1_22:
	and.b32  	%r42, %r65, 3;
	and.b32  	%r169, %r65, 2147483644;
	neg.s32 	%r43, %r169;
$L__BB1_23:
	setp.lt.u32 	%p31, %r65, 4;
	rem.s32 	%r45, %r274, %r63;
	mov.b32 	%r280, 1;
	mov.u32 	%r279, %r63;
	@%p31 bra 	$L__BB1_27;
	mov.b32 	%r281, 0;
	mov.u32 	%r275, %r43;
	mov.u32 	%r279, %r63;
$L__BB1_25:
	mul.hi.s32 	%r173, %r279, 1431655766;
	shr.u32 	%r174, %r173, 31;
	add.s32 	%r175, %r173, %r174;
	div.s32 	%r176, %r45, %r175;
	mul.hi.s32 	%r177, %r176, 1431655766;
	shr.u32 	%r178, %r177, 31;
	add.s32 	%r179, %r177, %r178;
	mul.lo.s32 	%r180, %r179, 3;
	sub.s32 	%r181, %r176, %r180;
	mad.lo.s32 	%r182, %r281, 10, %r181;
	mul.hi.s32 	%r183, %r279, 954437177;
	shr.u32 	%r184, %r183, 31;
	shr.s32 	%r185, %r183, 1;
	add.s32 	%r186, %r185, %r184;
	div.s32 	%r187, %r45, %r186;
	mul.hi.s32 	%r188, %r187, 1431655766;
	shr.u32 	%r189, %r188, 31;
	add.s32 	%r190, %r188, %r189;
	mul.lo.s32 	%r191, %r190, 3;
	sub.s32 	%r192, %r187, %r191;
	mad.lo.s32 	%r193, %r182, 10, %r192;
	mul.hi.s32 	%r194, %r279, 1272582903;
	shr.u32 	%r195, %r194, 31;
	shr.s32 	%r196, %r194, 3;
	add.s32 	%r197, %r196, %r195;
	div.s32 	%r198, %r45, %r197;
	mul.hi.s32 	%r199, %r198, 1431655766;
	shr.u32 	%r200, %r199, 31;
	add.s32 	%r201, %r199, %r200;
	mul.lo.s32 	%r202, %r201, 3;
	sub.s32 	%r203, %r198, %r202;
	mad.lo.s32 	%r204, %r193, 10, %r203;
	mul.hi.s32 	%r205, %r279, 424194301;
	shr.u32 	%r206, %r205, 31;
	shr.s32 	%r207, %r205, 3;
	add.s32 	%r279, %r207, %r206;
	div.s32 	%r208, %r45, %r279;
	mul.hi.s32 	%r209, %r208, 1431655766;
	shr.u32 	%r210, %r209, 31;
	add.s32 	%r211, %r209, %r210;
	mul.lo.s32 	%r212, %r211, 3;
	sub.s32 	%r213, %r208, %r212;
	mad.lo.s32 	%r214, %r204, 10, %r213;
	add.s32 	%r281, %r214, 1111;
	add.s32 	%r275, %r275, 4;
	setp.ne.s32 	%p32, %r275, 0;
	@%p32 bra 	$L__BB1_25;
	mul.lo.s32 	%r215, %r281, 10;
	or.b32  	%r280, %r215, 1;
$L__BB1_27:
	setp.eq.s32 	%p33, %r42, 0;
	@%p33 bra 	$L__BB1_31;
	setp.eq.s32 	%p34, %r42, 1;
	mul.hi.s32 	%r216, %r279, 1431655766;
	shr.u32 	%r217, %r216, 31;
	add.s32 	%r218, %r216, %r217;
	div.s32 	%r219, %r45, %r218;
	mul.hi.s32 	%r220, %r219, 1431655766;
	shr.u32 	%r221, %r220, 31;
	add.s32 	%r222, %r220, %r221;
	mul.lo.s32 	%r223, %r222, 3;
	sub.s32 	%r224, %r219, %r223;
	add.s32 	%r281, %r280, %r224;
	@%p34 bra 	$L__BB1_31;
	setp.eq.s32 	%p35, %r42, 2;
	mul.hi.s32 	%r225, %r279, 954437177;
	shr.u32 	%r226, %r225, 31;
	shr.s32 	%r227, %r225, 1;
	add.s32 	%r228, %r227, %r226;
	div.s32 	%r229, %r45, %r228;
	mul.hi.s32 	%r230, %r229, 1431655766;
	shr.u32 	%r231, %r230, 31;
	add.s32 	%r232, %r230, %r231;
	mul.lo.s32 	%r233, %r232, 3;
	sub.s32 	%r234, %r229, %r233;
	mad.lo.s32 	%r235, %r281, 10, %r234;
	add.s32 	%r281, %r235, 1;
	@%p35 bra 	$L__BB1_31;
	mul.hi.s32 	%r236, %r279, 1272582903;
	shr.u32 	%r237, %r236, 31;
	shr.s32 	%r238, %r236, 3;
	add.s32 	%r239, %r238, %r237;
	div.s32 	%r240, %r45, %r239;
	mul.hi.s32 	%r241, %r240, 1431655766;
	shr.u32 	%r242, %r241, 31;
	add.s32 	%r243, %r241, %r242;
	mul.lo.s32 	%r244, %r243, 3;
	sub.s32 	%r245, %r240, %r244;
	mad.lo.s32 	%r246, %r281, 10, %r245;
	add.s32 	%r281, %r246, 1;
$L__BB1_31:
	mul.wide.s32 	%rd18, %r281, 4;
	add.s64 	%rd19, %rd2, %rd18;
	shl.b32 	%r247, %r274, 2;
	mov.u32 	%r248, shared_bins;
	add.s32 	%r249, %r248, %r247;
	ld.shared.u32 	%r250, [%r249];
	atom.global.add.u32 	%r251, [%rd19], %r250;
	add.s32 	%r274, %r274, %r1;
	setp.lt.s32 	%p36, %r274, %r4;
	@%p36 bra 	$L__BB1_23;
	bra.uni 	$L__BB1_33;
$L__BB1_32:
	shl.b32 	%r164, %r274, 2;
	mov.u32 	%r165, shared_bins;
	add.s32 	%r166, %r165, %r164;
	ld.shared.u32 	%r167, [%r166];
	atom.global.add.u32 	%r168, [%rd2], %r167;
	add.s32 	%r274, %r274, %r1;
	setp.lt.s32 	%p30, %r274, %r4;
	@%p30 bra 	$L__BB1_32;
$L__BB1_33:
	ret;

}


// ===== COMPILED SASS (sm_100) =====

	.target	sm_100

	.elftype	@"ET_EXEC"


//--------------------- .note.nv.tkinfo           --------------------------
	.section	.note.nv.tkinfo,"",@"SHT_NOTE"
	.sectionflags	@"SHF_NOTE_NV_TKINFO"
	.tkinfo
        /*0018*/ 	.word	0x00000002
        /*0030*/ 	.string	""
        /*0030*/ 	.string	"ptxas"
        /*0030*/ 	.string	"Cuda compilation tools, release 13.0, V13.0.88"
        /*0030*/ 	.string	"Build cuda_13.0.r13.0/compiler.36424714_0"
        /*0030*/ 	.string	"-arch sm_100 -m 64 "



//--------------------- .note.nv.cuinfo           --------------------------
	.section	.note.nv.cuinfo,"",@"SHT_NOTE"
	.sectionflags	@"SHF_NOTE_NV_CUINFO"
        /*0018*/ 	.short	0x0002
        /*001a*/ 	.short	0x0064
        /*001c*/ 	.short	0x0082
	.zero		2


//--------------------- .nv.info                  --------------------------
	.section	.nv.info,"",@"SHT_CUDA_INFO"
	.align	4


	//----- nvinfo : EIATTR_REGCOUNT
	.align		4
        /*0000*/ 	.byte	0x04, 0x2f
        /*0002*/ 	.short	(.L_1 - .L_0)
	.align		4
.L_0:
        /*0004*/ 	.word	index@(_Z14computeLengthsPcPii)
        /*0008*/ 	.word	0x0000000a


	//----- nvinfo : EIATTR_FRAME_SIZE
	.align		4
.L_1:
        /*000c*/ 	.byte	0x04, 0x11
        /*000e*/ 	.short	(.L_3 - .L_2)
	.align		4
.L_2:
        /*0010*/ 	.word	index@(_Z14computeLengthsPcPii)
        /*0014*/ 	.word	0x00000000


	//----- nvinfo : EIATTR_REGCOUNT
	.align		4
.L_3:
        /*0018*/ 	.byte	0x04, 0x2f
        /*001a*/ 	.short	(.L_5 - .L_4)
	.align		4
.L_4:
        /*001c*/ 	.word	index@(_Z18computeNCountGramsPiS_iiii)
        /*0020*/ 	.word	0x00000020


	//----- nvinfo : EIATTR_FRAME_SIZE
	.align		4
.L_5:
        /*0024*/ 	.byte	0x04, 0x11
        /*0026*/ 	.short	(.L_7 - .L_6)
	.align		4
.L_6:
        /*0028*/ 	.word	index@(_Z18computeNCountGramsPiS_iiii)
        /*002c*/ 	.word	0x00000000


	//----- nvinfo : EIATTR_MIN_STACK_SIZE
	.align		4
.L_7:
        /*0030*/ 	.byte	0x04, 0x12
        /*0032*/ 	.short	(.L_9 - .L_8)
	.align		4
.L_8:
        /*0034*/ 	.word	index@(_Z18computeNCountGramsPiS_iiii)
        /*0038*/ 	.word	0x00000000


	//----- nvinfo : EIATTR_MIN_STACK_SIZE
	.align		4
.L_9:
        /*003c*/ 	.byte	0x04, 0x12
        /*003e*/ 	.short	(.L_11 - .L_10)
	.align		4
.L_10:
        /*0040*/ 	.word	index@(_Z14computeLengthsPcPii)
        /*0044*/ 	.word	0x00000000
.L_11:


//--------------------- .nv.compat                --------------------------
	.section	.nv.compat,"",@"SHT_CUDA_COMPAT_INFO"
	.align	4
        /*0000*/ 	.byte	0x02, 0x09, 0x00, 0x00, 0x02, 0x02, 0x01, 0x00, 0x02, 0x05, 0x05, 0x00, 0x03, 0x07, 0x01, 0x01
        /*0010*/ 	.byte	0x02, 0x03, 0x00, 0x00, 0x02, 0x06, 0x01, 0x00, 0x04, 0x0b, 0x08, 0x00, 0x09, 0x00, 0x00, 0x00
        /*0020*/ 	.byte	0x00, 0x00, 0x00, 0x00


//--------------------- .nv.info._Z18computeNCountGramsPiS_iiii --------------------------
	.section	.nv.info._Z18computeNCountGramsPiS_iiii,"",@"SHT_CUDA_INFO"
	.sectionflags	@""
	.align	4


	//----- nvinfo : EIATTR_CUDA_API_VERSION
	.align		4
        /*0000*/ 	.byte	0x04, 0x37
        /*0002*/ 	.short	(.L_13 - .L_12)
.L_12:
        /*0004*/ 	.word	0x00000082


	//----- nvinfo : EIATTR_KPARAM_INFO
	.align		4
.L_13:
        /*0008*/ 	.byte	0x04, 0x17
        /*000a*/ 	.short	(.L_15 - .L_14)
.L_14:
        /*000c*/ 	.word	0x00000000
        /*0010*/ 	.short	0x0005
        /*0012*/ 	.short	0x001c
        /*0014*/ 	.byte	0x00, 0xf0, 0x11, 0x00


	//----- nvinfo : EIATTR_KPARAM_INFO
	.align		4
.L_15:
        /*0018*/ 	.byte	0x04, 0x17
        /*001a*/ 	.short	(.L_17 - .L_16)
.L_16:
        /*001c*/ 	.word	0x00000000
        /*0020*/ 	.short	0x0004
        /*0022*/ 	.short	0x0018
        /*0024*/ 	.byte	0x00, 0xf0, 0x11, 0x00


	//----- nvinfo : EIATTR_KPARAM_INFO
	.align		4
.L_17:
        /*0028*/ 	.byte	0x04, 0x17
        /*002a*/ 	.short	(.L_19 - .L_18)
.L_18:
        /*002c*/ 	.word	0x00000000
        /*0030*/ 	.short	0x0003
        /*0032*/ 	.short	0x0014
        /*0034*/ 	.byte	0x00, 0xf0, 0x11, 0x00


	//----- nvinfo : EIATTR_KPARAM_INFO
	.align		4
.L_19:
        /*0038*/ 	.byte	0x04, 0x17
        /*003a*/ 	.short	(.L_21 - .L_20)
.L_20:
        /*003c*/ 	.word	0x00000000
        /*0040*/ 	.short	0x0002
        /*0042*/ 	.short	0x0010
        /*0044*/ 	.byte	0x00, 0xf0, 0x11, 0x00


	//----- nvinfo : EIATTR_KPARAM_INFO
	.align		4
.L_21:
        /*0048*/ 	.byte	0x04, 0x17
        /*004a*/ 	.short	(.L_23 - .L_22)
.L_22:
        /*004c*/ 	.word	0x00000000
        /*0050*/ 	.short	0x0001
        /*0052*/ 	.short	0x0008
        /*0054*/ 	.byte	0x00, 0xf5, 0x21, 0x00


	//----- nvinfo : EIATTR_KPARAM_INFO
	.align		4
.L_23:
        /*0058*/ 	.byte	0x04, 0x17
        /*005a*/ 	.short	(.L_25 - .L_24)
.L_24:
        /*005c*/ 	.word	0x00000000
        /*0060*/ 	.short	0x0000
        /*0062*/ 	.short	0x0000
        /*0064*/ 	.byte	0x00, 0xf5, 0x21, 0x00


	//----- nvinfo : EIATTR_SPARSE_MMA_MASK
	.align		4
.L_25:
        /*0068*/ 	.byte	0x03, 0x50
        /*006a*/ 	.short	0x0000


	//----- nvinfo : EIATTR_MAXREG_COUNT
	.align		4
        /*006c*/ 	.byte	0x03, 0x1b
        /*006e*/ 	.short	0x00ff


	//----- nvinfo : EIATTR_NUM_BARRIERS
	.align		4
        /*0070*/ 	.byte	0x02, 0x4c
        /*0072*/ 	.byte	0x01
	.zero		1


	//----- nvinfo : EIATTR_MERCURY_ISA_VERSION
	.align		4
        /*0074*/ 	.byte	0x03, 0x5f
        /*0076*/ 	.short	0x0101


	//----- nvinfo : EIATTR_INT_WARP_WIDE_INSTR_OFFSETS
	.align		4
        /*0078*/ 	.byte	0x04, 0x31
        /*007a*/ 	.short	(.L_27 - .L_26)


	//   ....[0]....
.L_26:
        /*007c*/ 	.word	0x00000c20


	//   ....[1]....
        /*0080*/ 	.word	0x00000c70


	//----- nvinfo : EIATTR_VRC_CTA_INIT_COUNT
	.align		4
.L_27:
        /*0084*/ 	.byte	0x02, 0x4a
	.zero		1
	.zero		1


	//----- nvinfo : EIATTR_EXIT_INSTR_OFFSETS
	.align		4
        /*0088*/ 	.byte	0x04, 0x1c
        /*008a*/ 	.short	(.L_29 - .L_28)


	//   ....[0]....
.L_28:
        /*008c*/ 	.word	0x00000b90


	//   ....[1]....
        /*0090*/ 	.word	0x00000cc0


	//   ....[2]....
        /*0094*/ 	.word	0x00001de0


	//----- nvinfo : EIATTR_CRS_STACK_SIZE
	.align		4
.L_29:
        /*0098*/ 	.byte	0x04, 0x1e
        /*009a*/ 	.short	(.L_31 - .L_30)
.L_30:
        /*009c*/ 	.word	0x00000000


	//----- nvinfo : EIATTR_CBANK_PARAM_SIZE
	.align		4
.L_31:
        /*00a0*/ 	.byte	0x03, 0x19
        /*00a2*/ 	.short	0x0020


	//----- nvinfo : EIATTR_PARAM_CBANK
	.align		4
        /*00a4*/ 	.byte	0x04, 0x0a
        /*00a6*/ 	.short	(.L_33 - .L_32)
	.align		4
.L_32:
        /*00a8*/ 	.word	index@(.nv.constant0._Z18computeNCountGramsPiS_iiii)
        /*00ac*/ 	.short	0x0380
        /*00ae*/ 	.short	0x0020


	//----- nvinfo : EIATTR_SW_WAR
	.align		4
.L_33:
        /*00b0*/ 	.byte	0x04, 0x36
        /*00b2*/ 	.short	(.L_35 - .L_34)
.L_34:
        /*00b4*/ 	.word	0x00000008
.L_35:


//--------------------- .nv.info._Z14computeLengthsPcPii --------------------------
	.section	.nv.info._Z14computeLengthsPcPii,"",@"SHT_CUDA_INFO"
	.sectionflags	@""
	.align	4


	//----- nvinfo : EIATTR_CUDA_API_VERSION
	.align		4
        /*0000*/ 	.byte	0x04, 0x37
        /*0002*/ 	.short	(.L_37 - .L_36)
.L_36:
        /*0004*/ 	.word	0x00000082


	//----- nvinfo : EIATTR_KPARAM_INFO
	.align		4
.L_37:
        /*0008*/ 	.byte	0x04, 0x17
        /*000a*/ 	.short	(.L_39 - .L_38)
.L_38:
        /*000c*/ 	.word	0x00000000
        /*0010*/ 	.short	0x0002
        /*0012*/ 	.short	0x0010
        /*0014*/ 	.byte	0x00, 0xf0, 0x11, 0x00


	//----- nvinfo : EIATTR_KPARAM_INFO
	.align		4
.L_39:
        /*0018*/ 	.byte	0x04, 0x17
        /*001a*/ 	.short	(.L_41 - .L_40)
.L_40:
        /*001c*/ 	.word	0x00000000
        /*0020*/ 	.short	0x0001
        /*0022*/ 	.short	0x0008
        /*0024*/ 	.byte	0x00, 0xf5, 0x21, 0x00


	//----- nvinfo : EIATTR_KPARAM_INFO
	.align		4
.L_41:
        /*0028*/ 	.byte	0x04, 0x17
        /*002a*/ 	.short	(.L_43 - .L_42)
.L_42:
        /*002c*/ 	.word	0x00000000
        /*0030*/ 	.short	0x0000
        /*0032*/ 	.short	0x0000
        /*0034*/ 	.byte	0x00, 0xf5, 0x21, 0x00


	//----- nvinfo : EIATTR_SPARSE_MMA_MASK
	.align		4
.L_43:
        /*0038*/ 	.byte	0x03, 0x50
        /*003a*/ 	.short	0x0000


	//----- nvinfo : EIATTR_MAXREG_COUNT
	.align		4
        /*003c*/ 	.byte	0x03, 0x1b
        /*003e*/ 	.short	0x00ff


	//----- nvinfo : EIATTR_MERCURY_ISA_VERSION
	.align		4
        /*0040*/ 	.byte	0x03, 0x5f
        /*0042*/ 	.short	0x0101


	//----- nvinfo : EIATTR_VRC_CTA_INIT_COUNT
	.align		4
        /*0044*/ 	.byte	0x02, 0x4a
	.zero		1
	.zero		1


	//----- nvinfo : EIATTR_EXIT_INSTR_OFFSETS
	.align		4
        /*0048*/ 	.byte	0x04, 0x1c
        /*004a*/ 	.short	(.L_45 - .L_44)


	//   ....[0]....
.L_44:
        /*004c*/ 	.word	0x00000070


	//   ....[1]....
        /*0050*/ 	.word	0x00000380


	//   ....[2]....
        /*0054*/ 	.word	0x000003e0


	//----- nvinfo : EIATTR_CRS_STACK_SIZE
	.align		4
.L_45:
        /*0058*/ 	.byte	0x04, 0x1e
        /*005a*/ 	.short	(.L_47 - .L_46)
.L_46:
        /*005c*/ 	.word	0x00000000


	//----- nvinfo : EIATTR_CBANK_PARAM_SIZE
	.align		4
.L_47:
        /*0060*/ 	.byte	0x03, 0x19
        /*0062*/ 	.short	0x0014


	//----- nvinfo : EIATTR_PARAM_CBANK
	.align		4
        /*0064*/ 	.byte	0x04, 0x0a
        /*0066*/ 	.short	(.L_49 - .L_48)
	.align		4
.L_48:
        /*0068*/ 	.word	index@(.nv.constant0._Z14computeLengthsPcPii)
        /*006c*/ 	.short	0x0380
        /*006e*/ 	.short	0x0014


	//----- nvinfo : EIATTR_SW_WAR
	.align		4
.L_49:
        /*0070*/ 	.byte	0x04, 0x36
        /*0072*/ 	.short	(.L_51 - .L_50)
.L_50:
        /*0074*/ 	.word	0x00000008
.L_51:


//--------------------- .nv.callgraph             --------------------------
	.section	.nv.callgraph,"",@"SHT_CUDA_CALLGRAPH"
	.align	4
	.sectionentsize	8
	.align		4
        /*0000*/ 	.word	0x00000000
	.align		4
        /*0004*/ 	.word	0xffffffff
	.align		4
        /*0008*/ 	.word	0x00000000
	.align		4
        /*000c*/ 	.word	0xfffffffe
	.align		4
        /*0010*/ 	.word	0x00000000
	.align		4
        /*0014*/ 	.word	0xfffffffd
	.align		4
        /*0018*/ 	.word	0x00000000
	.align		4
        /*001c*/ 	.word	0xfffffffc


//--------------------- .text._Z18computeNCountGramsPiS_iiii --------------------------
	.section	.text._Z18computeNCountGramsPiS_iiii,"ax",@progbits
	.align	128
        .global         _Z18computeNCountGramsPiS_iiii
        .type           _Z18computeNCountGramsPiS_iiii,@function
        .size           _Z18computeNCountGramsPiS_iiii,(.L_x_21 - _Z18computeNCountGramsPiS_iiii)
        .other          _Z18computeNCountGramsPiS_iiii,@"STO_CUDA_ENTRY STV_DEFAULT"
_Z18computeNCountGramsPiS_iiii:
.text._Z18computeNCountGramsPiS_iiii:
[----:B------:R-:W-:Y:S01]  /*0000*/  LDC R1, c[0x0][0x37c] ;  /* 0x0000df00ff017b82 */ /* 0x000fe20000000800 */
[----:B------:R-:W0:Y:S01]  /*0010*/  S2R R0, SR_TID.X ;  /* 0x0000000000007919 */ /* 0x000e220000002100 */
[----:B------:R-:W1:Y:S06]  /*0020*/  LDCU UR7, c[0x0][0x394] ;  /* 0x00007280ff0777ac */ /* 0x000e6c0008000800 */
[----:B------:R-:W2:Y:S01]  /*0030*/  S2UR UR4, SR_CTAID.X ;  /* 0x00000000000479c3 */ /* 0x000ea20000002500 */
[----:B------:R-:W-:Y:S07]  /*0040*/  BSSY.RECONVERGENT B0, `(.L_x_0) ;  /* 0x0000010000007945 */ /* 0x000fee0003800200 */
[----:B------:R-:W2:Y:S08]  /*0050*/  LDC R9, c[0x0][0x360] ;  /* 0x0000d800ff097b82 */ /* 0x000eb00000000800 */
[----:B------:R-:W3:Y:S01]  /*0060*/  LDC.64 R2, c[0x0][0x398] ;  /* 0x0000e600ff027b82 */ /* 0x000ee20000000a00 */
[----:B-1----:R-:W-:-:S06]  /*0070*/  USHF.L.U32 UR6, UR7, 0x5, URZ ;  /* 0x0000000507067899 */ /* 0x002fcc00080006ff */
[----:B0-----:R-:W-:Y:S01]  /*0080*/  ISETP.GE.AND P0, PT, R0, UR6, PT ;  /* 0x0000000600007c0c */ /* 0x001fe2000bf06270 */
[----:B--2---:R-:W-:-:S12]  /*0090*/  IMAD R11, R9, UR4, R0 ;  /* 0x00000004090b7c24 */ /* 0x004fd8000f8e0200 */
[----:B------:R-:W-:Y:S05]  /*00a0*/  @P0 BRA `(.L_x_1) ;  /* 0x0000000000240947 */ /* 0x000fea0003800000 */
[----:B------:R-:W0:Y:S01]  /*00b0*/  S2R R6, SR_CgaCtaId ;  /* 0x0000000000067919 */ /* 0x000e220000008800 */
[----:B------:R-:W-:Y:S01]  /*00c0*/  MOV R5, 0x400 ;  /* 0x0000040000057802 */ /* 0x000fe20000000f00 */
[----:B------:R-:W-:-:S03]  /*00d0*/  IMAD.MOV.U32 R4, RZ, RZ, R0 ;  /* 0x000000ffff047224 */ /* 0x000fc600078e0000 */
[----:B0-----:R-:W-:-:S07]  /*00e0*/  LEA R5, R6, R5, 0x18 ;  /* 0x0000000506057211 */ /* 0x001fce00078ec0ff */
.L_x_2:
[----:B------:R-:W-:Y:S02]  /*00f0*/  IMAD R6, R4, 0x4, R5 ;  /* 0x0000000404067824 */ /* 0x000fe400078e0205 */
[----:B------:R-:W-:-:S03]  /*0100*/  IMAD.IADD R4, R9, 0x1, R4 ;  /* 0x0000000109047824 */ /* 0x000fc600078e0204 */
[----:B------:R0:W-:Y:S02]  /*0110*/  STS [R6], RZ ;  /* 0x000000ff06007388 */ /* 0x0001e40000000800 */
[----:B------:R-:W-:-:S13]  /*0120*/  ISETP.GE.AND P0, PT, R4, UR6, PT ;  /* 0x0000000604007c0c */ /* 0x000fda000bf06270 */
[----:B0-----:R-:W-:Y:S05]  /*0130*/  @!P0 BRA `(.L_x_2) ;  /* 0xfffffffc00ec8947 */ /* 0x001fea000383ffff */
.L_x_1:
[----:B------:R-:W-:Y:S05]  /*0140*/  BSYNC.RECONVERGENT B0 ;  /* 0x0000000000007941 */ /* 0x000fea0003800200 */
.L_x_0:
[----:B---3--:R-:W-:Y:S01]  /*0150*/  IADD3 R2, PT, PT, R2, -R3, RZ ;  /* 0x8000000302027210 */ /* 0x008fe20007ffe0ff */
[----:B------:R-:W-:Y:S03]  /*0160*/  BAR.SYNC.DEFER_BLOCKING 0x0 ;  /* 0x0000000000007b1d */ /* 0x000fe60000010000 */
[----:B------:R-:W-:-:S03]  /*0170*/  ISETP.GT.AND P0, PT, R11, R2, PT ;  /* 0x000000020b00720c */ /* 0x000fc60003f04270 */
[----:B------:R-:W0:Y:S01]  /*0180*/  LDCU.64 UR8, c[0x0][0x358] ;  /* 0x00006b00ff0877ac */ /* 0x000e220008000a00 */
[----:B------:R-:W-:Y:S09]  /*0190*/  BSSY.RECONVERGENT B0, `(.L_x_3) ;  /* 0x000009d000007945 */ /* 0x000ff20003800200 */
[----:B------:R-:W-:Y:S05]  /*01a0*/  @P0 BRA `(.L_x_4) ;  /* 0x00000008006c0947 */ /* 0x000fea0003800000 */
[----:B------:R-:W-:Y:S01]  /*01b0*/  ISETP.GE.AND P1, PT, R3, 0x1, PT ;  /* 0x000000010300780c */ /* 0x000fe20003f26270 */
[----:B------:R-:W-:Y:S01]  /*01c0*/  IMAD.MOV.U32 R2, RZ, RZ, RZ ;  /* 0x000000ffff027224 */ /* 0x000fe200078e00ff */
[----:B------:R-:W-:Y:S02]  /*01d0*/  PLOP3.LUT P0, PT, PT, PT, PT, 0x8, 0x80 ;  /* 0x000000000080781c */ /* 0x000fe40003f0e170 */
[----:B------:R-:W-:-:S09]  /*01e0*/  CS2R R4, SRZ ;  /* 0x0000000000047805 */ /* 0x000fd2000001ff00 */
[----:B------:R-:W-:Y:S05]  /*01f0*/  @!P1 BRA `(.L_x_5) ;  /* 0x0000000800209947 */ /* 0x000fea0003800000 */
[C---:B------:R-:W-:Y:S01]  /*0200*/  ISETP.GE.U32.AND P1, PT, R3.reuse, 0x8, PT ;  /* 0x000000080300780c */ /* 0x040fe20003f26070 */
[----:B------:R-:W-:Y:S01]  /*0210*/  HFMA2 R12, -RZ, RZ, 0, 0 ;  /* 0x00000000ff0c7431 */ /* 0x000fe200000001ff */
[----:B------:R-:W-:Y:S01]  /*0220*/  LOP3.LUT R22, R3, 0x7, RZ, 0xc0, !PT ;  /* 0x0000000703167812 */ /* 0x000fe200078ec0ff */
[----:B------:R-:W-:Y:S02]  /*0230*/  IMAD.MOV.U32 R10, RZ, RZ, 0x1 ;  /* 0x00000001ff0a7424 */ /* 0x000fe400078e00ff */
[----:B------:R-:W-:Y:S01]  /*0240*/  IMAD.MOV.U32 R2, RZ, RZ, RZ ;  /* 0x000000ffff027224 */ /* 0x000fe200078e00ff */
[----:B------:R-:W-:Y:S01]  /*0250*/  ISETP.NE.AND P0, PT, R22, RZ, PT ;  /* 0x000000ff1600720c */ /* 0x000fe20003f05270 */
[----:B------:R-:W-:-:S06]  /*0260*/  IMAD.MOV.U32 R8, RZ, RZ, RZ ;  /* 0x000000ffff087224 */ /* 0x000fcc00078e00ff */
[----:B------:R-:W-:Y:S06]  /*0270*/  @!P1 BRA `(.L_x_6) ;  /* 0x0000000000e89947 */ /* 0x000fec0003800000 */
[----:B------:R-:W1:Y:S01]  /*0280*/  LDC.64 R4, c[0x0][0x380] ;  /* 0x0000e000ff047b82 */ /* 0x000e620000000a00 */
[----:B------:R-:W-:Y:S01]  /*0290*/  IMAD.MOV.U32 R10, RZ, RZ, 0x1 ;  /* 0x00000001ff0a7424 */ /* 0x000fe200078e00ff */
[----:B------:R-:W-:Y:S01]  /*02a0*/  LOP3.LUT R12, R3, 0x7ffffff8, RZ, 0xc0, !PT ;  /* 0x7ffffff8030c7812 */ /* 0x000fe200078ec0ff */
[----:B------:R-:W-:Y:S01]  /*02b0*/  IMAD.MOV.U32 R2, RZ, RZ, RZ ;  /* 0x000000ffff027224 */ /* 0x000fe200078e00ff */
[----:B------:R-:W-:-:S06]  /*02c0*/  UMOV UR4, URZ ;  /* 0x000000ff00047c82 */ /* 0x000fcc0008000000 */
.L_x_7:
[----:B------:R-:W-:-:S05]  /*02d0*/  IADD3 R7, PT, PT, R11, UR4, RZ ;  /* 0x000000040b077c10 */ /* 0x000fca000fffe0ff */
[----:B-1----:R-:W-:-:S05]  /*02e0*/  IMAD.WIDE R6, R7, 0x4, R4 ;  /* 0x0000000407067825 */ /* 0x002fca00078e0204 */
[----:B0-----:R-:W2:Y:S04]  /*02f0*/  LDG.E R19, desc[UR8][R6.64] ;  /* 0x0000000806137981 */ /* 0x001ea8000c1e1900 */
[----:B------:R-:W3:Y:S04]  /*0300*/  LDG.E R21, desc[UR8][R6.64+0x4] ;  /* 0x0000040806157981 */ /* 0x000ee8000c1e1900 */
[----:B------:R-:W4:Y:S04]  /*0310*/  LDG.E R18, desc[UR8][R6.64+0x8] ;  /* 0x0000080806127981 */ /* 0x000f28000c1e1900 */
[----:B------:R-:W5:Y:S04]  /*0320*/  LDG.E R16, desc[UR8][R6.64+0xc] ;  /* 0x00000c0806107981 */ /* 0x000f68000c1e1900 */
[----:B------:R-:W5:Y:S04]  /*0330*/  LDG.E R14, desc[UR8][R6.64+0x10] ;  /* 0x00001008060e7981 */ /* 0x000f68000c1e1900 */
[----:B------:R-:W5:Y:S04]  /*0340*/  LDG.E R15, desc[UR8][R6.64+0x14] ;  /* 0x00001408060f7981 */ /* 0x000f68000c1e1900 */
[----:B------:R-:W5:Y:S04]  /*0350*/  LDG.E R13, desc[UR8][R6.64+0x18] ;  /* 0x00001808060d7981 */ /* 0x000f68000c1e1900 */
[----:B------:R0:W5:Y:S01]  /*0360*/  LDG.E R17, desc[UR8][R6.64+0x1c] ;  /* 0x00001c0806117981 */ /* 0x000162000c1e1900 */
[----:B------:R-:W-:Y:S01]  /*0370*/  UIADD3 UR4, UPT, UPT, UR4, 0x8, URZ ;  /* 0x0000000804047890 */ /* 0x000fe2000fffe0ff */
[----:B--2---:R-:W-:-:S02]  /*0380*/  VIADD R20, R19, 0xfffffffb ;  /* 0xfffffffb13147836 */ /* 0x004fc40000000000 */
[--C-:B------:R-:W-:Y:S02]  /*0390*/  IMAD R8, R8, 0xa, R19.reuse ;  /* 0x0000000a08087824 */ /* 0x100fe400078e0213 */
[----:B------:R-:W-:Y:S01]  /*03a0*/  IMAD R2, R2, 0x3, R19 ;  /* 0x0000000302027824 */ /* 0x000fe200078e0213 */
[----:B------:R-:W-:Y:S01]  /*03b0*/  ISETP.GE.U32.AND P1, PT, R20, -0x3, PT ;  /* 0xfffffffd1400780c */ /* 0x000fe20003f26070 */
[----:B---3--:R-:W-:Y:S02]  /*03c0*/  VIADD R20, R21, 0xfffffffb ;  /* 0xfffffffb15147836 */ /* 0x008fe40000000000 */
[----:B----4-:R-:W-:Y:S01]  /*03d0*/  VIADD R23, R18, 0xfffffffb ;  /* 0xfffffffb12177836 */ /* 0x010fe20000000000 */
[----:B------:R-:W-:Y:S01]  /*03e0*/  SEL R10, R10, RZ, P1 ;  /* 0x000000ff0a0a7207 */ /* 0x000fe20000800000 */
[--C-:B------:R-:W-:Y:S01]  /*03f0*/  IMAD R19, R8, 0xa, R21.reuse ;  /* 0x0000000a08137824 */ /* 0x100fe200078e0215 */
[----:B------:R-:W-:Y:S01]  /*0400*/  ISETP.GE.U32.AND P2, PT, R20, -0x3, PT ;  /* 0xfffffffd1400780c */ /* 0x000fe20003f46070 */
[----:B------:R-:W-:Y:S01]  /*0410*/  IMAD R21, R2, 0x3, R21 ;  /* 0x0000000302157824 */ /* 0x000fe200078e0215 */
[----:B-----5:R-:W-:Y:S01]  /*0420*/  IADD3 R2, PT, PT, R16, -0x5, RZ ;  /* 0xfffffffb10027810 */ /* 0x020fe20007ffe0ff */
[--C-:B------:R-:W-:Y:S01]  /*0430*/  IMAD R19, R19, 0xa, R18.reuse ;  /* 0x0000000a13137824 */ /* 0x100fe200078e0212 */
[----:B------:R-:W-:Y:S01]  /*0440*/  ISETP.GE.U32.AND P3, PT, R23, -0x3, PT ;  /* 0xfffffffd1700780c */ /* 0x000fe20003f66070 */
[----:B------:R-:W-:Y:S01]  /*0450*/  IMAD R21, R21, 0x3, R18 ;  /* 0x0000000315157824 */ /* 0x000fe200078e0212 */
[----:B------:R-:W-:Y:S01]  /*0460*/  SEL R10, R10, RZ, P2 ;  /* 0x000000ff0a0a7207 */ /* 0x000fe20001000000 */
[--C-:B------:R-:W-:Y:S01]  /*0470*/  IMAD R19, R19, 0xa, R16.reuse ;  /* 0x0000000a13137824 */ /* 0x100fe200078e0210 */
[----:B------:R-:W-:Y:S01]  /*0480*/  ISETP.GE.U32.AND P1, PT, R2, -0x3, PT ;  /* 0xfffffffd0200780c */ /* 0x000fe20003f26070 */
[----:B------:R-:W-:Y:S01]  /*0490*/  VIADD R2, R14, 0xfffffffb ;  /* 0xfffffffb0e027836 */ /* 0x000fe20000000000 */
[----:B------:R-:W-:Y:S01]  /*04a0*/  SEL R10, R10, RZ, P3 ;  /* 0x000000ff0a0a7207 */ /* 0x000fe20001800000 */
[----:B------:R-:W-:-:S02]  /*04b0*/  IMAD R21, R21, 0x3, R16 ;  /* 0x0000000315157824 */ /* 0x000fc400078e0210 */
[----:B0-----:R-:W-:Y:S01]  /*04c0*/  VIADD R6, R15, 0xfffffffb ;  /* 0xfffffffb0f067836 */ /* 0x001fe20000000000 */
[----:B------:R-:W-:Y:S01]  /*04d0*/  ISETP.GE.U32.AND P2, PT, R2, -0x3, PT ;  /* 0xfffffffd0200780c */ /* 0x000fe20003f46070 */
[--C-:B------:R-:W-:Y:S01]  /*04e0*/  IMAD R2, R19, 0xa, R14.reuse ;  /* 0x0000000a13027824 */ /* 0x100fe200078e020e */
[----:B------:R-:W-:Y:S01]  /*04f0*/  SEL R10, R10, RZ, P1 ;  /* 0x000000ff0a0a7207 */ /* 0x000fe20000800000 */
[----:B------:R-:W-:Y:S01]  /*0500*/  IMAD R14, R21, 0x3, R14 ;  /* 0x00000003150e7824 */ /* 0x000fe200078e020e */
[----:B------:R-:W-:Y:S01]  /*0510*/  ISETP.GE.U32.AND P3, PT, R6, -0x3, PT ;  /* 0xfffffffd0600780c */ /* 0x000fe20003f66070 */
[--C-:B------:R-:W-:Y:S01]  /*0520*/  IMAD R2, R2, 0xa, R15.reuse ;  /* 0x0000000a02027824 */ /* 0x100fe200078e020f */
[----:B------:R-:W-:Y:S01]  /*0530*/  SEL R10, R10, RZ, P2 ;  /* 0x000000ff0a0a7207 */ /* 0x000fe20001000000 */
[----:B------:R-:W-:Y:S01]  /*0540*/  VIADD R6, R13, 0xfffffffb ;  /* 0xfffffffb0d067836 */ /* 0x000fe20000000000 */
[----:B------:R-:W-:Y:S01]  /*0550*/  ISETP.NE.AND P2, PT, R12, UR4, PT ;  /* 0x000000040c007c0c */ /* 0x000fe2000bf45270 */
[----:B------:R-:W-:Y:S01]  /*0560*/  IMAD R14, R14, 0x3, R15 ;  /* 0x000000030e0e7824 */ /* 0x000fe200078e020f */
[----:B------:R-:W-:Y:S01]  /*0570*/  SEL R10, R10, RZ, P3 ;  /* 0x000000ff0a0a7207 */ /* 0x000fe20001800000 */
[--C-:B------:R-:W-:Y:S01]  /*0580*/  IMAD R2, R2, 0xa, R13.reuse ;  /* 0x0000000a02027824 */ /* 0x100fe200078e020d */
[----:B------:R-:W-:Y:S01]  /*0590*/  VIADDMNMX.U32 R6, R17, 0xfffffffb, R6, PT ;  /* 0xfffffffb11067846 */ /* 0x000fe20003800006 */
[----:B------:R-:W-:-:S02]  /*05a0*/  IMAD R14, R14, 0x3, R13 ;  /* 0x000000030e0e7824 */ /* 0x000fc400078e020d */
[--C-:B------:R-:W-:Y:S01]  /*05b0*/  IMAD R2, R2, 0xa, R17.reuse ;  /* 0x0000000a02027824 */ /* 0x100fe200078e0211 */
[----:B------:R-:W-:Y:S01]  /*05c0*/  ISETP.GE.U32.AND P1, PT, R6, -0x3, PT ;  /* 0xfffffffd0600780c */ /* 0x000fe20003f26070 */
[----:B------:R-:W-:-:S03]  /*05d0*/  IMAD R14, R14, 0x3, R17 ;  /* 0x000000030e0e7824 */ /* 0x000fc600078e0211 */
[----:B------:R-:W-:Y:S01]  /*05e0*/  IADD3 R8, PT, PT, R2, -0xa98ac7, RZ ;  /* 0xff56753902087810 */ /* 0x000fe20007ffe0ff */
[----:B------:R-:W-:Y:S01]  /*05f0*/  VIADD R2, R14, 0xffffe660 ;  /* 0xffffe6600e027836 */ /* 0x000fe20000000000 */
[----:B------:R-:W-:Y:S01]  /*0600*/  SEL R10, R10, RZ, P1 ;  /* 0x000000ff0a0a7207 */ /* 0x000fe20000800000 */
[----:B------:R-:W-:Y:S06]  /*0610*/  @P2 BRA `(.L_x_7) ;  /* 0xfffffffc002c2947 */ /* 0x000fec000383ffff */
.L_x_6:
[----:B------:R-:W-:Y:S05]  /*0620*/  @!P0 BRA `(.L_x_8) ;  /* 0x0000000400048947 */ /* 0x000fea0003800000 */
[----:B------:R-:W-:Y:S02]  /*0630*/  ISETP.GE.U32.AND P0, PT, R22, 0x4, PT ;  /* 0x000000041600780c */ /* 0x000fe40003f06070 */
[----:B------:R-:W-:-:S04]  /*0640*/  LOP3.LUT R14, R3, 0x3, RZ, 0xc0, !PT ;  /* 0x00000003030e7812 */ /* 0x000fc800078ec0ff */
[----:B------:R-:W-:-:S07]  /*0650*/  ISETP.NE.AND P2, PT, R14, RZ, PT ;  /* 0x000000ff0e00720c */ /* 0x000fce0003f45270 */
[----:B------:R-:W-:Y:S06]  /*0660*/  @!P0 BRA `(.L_x_9) ;  /* 0x0000000000708947 */ /* 0x000fec0003800000 */
[----:B------:R-:W1:Y:S01]  /*0670*/  LDC.64 R4, c[0x0][0x380] ;  /* 0x0000e000ff047b82 */ /* 0x000e620000000a00 */
[----:B------:R-:W-:-:S04]  /*0680*/  IMAD.IADD R7, R11, 0x1, R12 ;  /* 0x000000010b077824 */ /* 0x000fc800078e020c */
[----:B-1----:R-:W-:-:S05]  /*0690*/  IMAD.WIDE R4, R7, 0x4, R4 ;  /* 0x0000000407047825 */ /* 0x002fca00078e0204 */
[----:B0-----:R-:W2:Y:S04]  /*06a0*/  LDG.E R7, desc[UR8][R4.64] ;  /* 0x0000000804077981 */ /* 0x001ea8000c1e1900 */
[----:B------:R-:W3:Y:S04]  /*06b0*/  LDG.E R13, desc[UR8][R4.64+0x4] ;  /* 0x00000408040d7981 */ /* 0x000ee8000c1e1900 */
[----:B------:R-:W4:Y:S04]  /*06c0*/  LDG.E R15, desc[UR8][R4.64+0x8] ;  /* 0x00000808040f7981 */ /* 0x000f28000c1e1900 */
[----:B------:R-:W5:Y:S01]  /*06d0*/  LDG.E R17, desc[UR8][R4.64+0xc] ;  /* 0x00000c0804117981 */ /* 0x000f62000c1e1900 */
[----:B------:R-:W-:-:S02]  /*06e0*/  VIADD R12, R12, 0x4 ;  /* 0x000000040c0c7836 */ /* 0x000fc40000000000 */
[----:B--2---:R-:W-:Y:S02]  /*06f0*/  VIADD R6, R7, 0xfffffffb ;  /* 0xfffffffb07067836 */ /* 0x004fe40000000000 */
[--C-:B------:R-:W-:Y:S02]  /*0700*/  IMAD R2, R2, 0x3, R7.reuse ;  /* 0x0000000302027824 */ /* 0x100fe400078e0207 */
[----:B------:R-:W-:Y:S01]  /*0710*/  IMAD R8, R8, 0xa, R7 ;  /* 0x0000000a08087824 */ /* 0x000fe200078e0207 */
[----:B------:R-:W-:Y:S01]  /*0720*/  ISETP.GE.U32.AND P0, PT, R6, -0x3, PT ;  /* 0xfffffffd0600780c */ /* 0x000fe20003f06070 */
[--C-:B---3--:R-:W-:Y:S01]  /*0730*/  IMAD R2, R2, 0x3, R13.reuse ;  /* 0x0000000302027824 */ /* 0x108fe200078e020d */
[----:B------:R-:W-:Y:S01]  /*0740*/  IADD3 R6, PT, PT, R13, -0x5, RZ ;  /* 0xfffffffb0d067810 */ /* 0x000fe20007ffe0ff */
[----:B----4-:R-:W-:Y:S01]  /*0750*/  VIADD R16, R15, 0xfffffffb ;  /* 0xfffffffb0f107836 */ /* 0x010fe20000000000 */
[----:B------:R-:W-:Y:S01]  /*0760*/  SEL R10, R10, RZ, P0 ;  /* 0x000000ff0a0a7207 */ /* 0x000fe20000000000 */
[----:B------:R-:W-:Y:S01]  /*0770*/  IMAD R8, R8, 0xa, R13 ;  /* 0x0000000a08087824 */ /* 0x000fe200078e020d */
[----:B------:R-:W-:Y:S01]  /*0780*/  ISETP.GE.U32.AND P1, PT, R6, -0x3, PT ;  /* 0xfffffffd0600780c */ /* 0x000fe20003f26070 */
[--C-:B------:R-:W-:Y:S01]  /*0790*/  IMAD R2, R2, 0x3, R15.reuse ;  /* 0x0000000302027824 */ /* 0x100fe200078e020f */
[----:B-----5:R-:W-:Y:S01]  /*07a0*/  VIADDMNMX.U32 R16, R17, 0xfffffffb, R16, PT ;  /* 0xfffffffb11107846 */ /* 0x020fe20003800010 */
[----:B------:R-:W-:Y:S01]  /*07b0*/  IMAD R8, R8, 0xa, R15 ;  /* 0x0000000a08087824 */ /* 0x000fe200078e020f */
[----:B------:R-:W-:Y:S01]  /*07c0*/  SEL R10, R10, RZ, P1 ;  /* 0x000000ff0a0a7207 */ /* 0x000fe20000800000 */
[--C-:B------:R-:W-:Y:S01]  /*07d0*/  IMAD R2, R2, 0x3, R17.reuse ;  /* 0x0000000302027824 */ /* 0x100fe200078e0211 */
[----:B------:R-:W-:Y:S01]  /*07e0*/  ISETP.GE.U32.AND P0, PT, R16, -0x3, PT ;  /* 0xfffffffd1000780c */ /* 0x000fe20003f06070 */
[----:B------:R-:W-:-:S03]  /*07f0*/  IMAD R8, R8, 0xa, R17 ;  /* 0x0000000a08087824 */ /* 0x000fc600078e0211 */
[----:B------:R-:W-:Y:S01]  /*0800*/  SEL R10, R10, RZ, P0 ;  /* 0x000000ff0a0a7207 */ /* 0x000fe20000000000 */
[----:B------:R-:W-:Y:S01]  /*0810*/  VIADD R8, R8, 0xfffffba9 ;  /* 0xfffffba908087836 */ /* 0x000fe20000000000 */
[----:B------:R-:W-:-:S07]  /*0820*/  IADD3 R2, PT, PT, R2, -0x50, RZ ;  /* 0xffffffb002027810 */ /* 0x000fce0007ffe0ff */
.L_x_9:
[----:B------:R-:W-:Y:S05]  /*0830*/  @!P2 BRA `(.L_x_8) ;  /* 0x000000000080a947 */ /* 0x000fea0003800000 */
[----:B------:R-:W-:Y:S02]  /*0840*/  ISETP.NE.AND P0, PT, R14, 0x1, PT ;  /* 0x000000010e00780c */ /* 0x000fe40003f05270 */
[----:B------:R-:W-:-:S04]  /*0850*/  LOP3.LUT R4, R3, 0x1, RZ, 0xc0, !PT ;  /* 0x0000000103047812 */ /* 0x000fc800078ec0ff */
[----:B------:R-:W-:-:S07]  /*0860*/  ISETP.NE.U32.AND P2, PT, R4, 0x1, PT ;  /* 0x000000010400780c */ /* 0x000fce0003f45070 */
[----:B------:R-:W1:Y:S01]  /*0870*/  @P0 LDC.64 R6, c[0x0][0x380] ;  /* 0x0000e000ff060b82 */ /* 0x000e620000000a00 */
[----:B------:R-:W-:Y:S02]  /*0880*/  @P0 IMAD.IADD R13, R11, 0x1, R12 ;  /* 0x000000010b0d0824 */ /* 0x000fe400078e020c */
[----:B------:R-:W-:-:S05]  /*0890*/  @P0 VIADD R12, R12, 0x2 ;  /* 0x000000020c0c0836 */ /* 0x000fca0000000000 */
[----:B------:R-:W2:Y:S01]  /*08a0*/  @!P2 LDC.64 R4, c[0x0][0x380] ;  /* 0x0000e000ff04ab82 */ /* 0x000ea20000000a00 */
[----:B------:R-:W-:Y:S02]  /*08b0*/  @!P2 IMAD.IADD R11, R11, 0x1, R12 ;  /* 0x000000010b0ba824 */ /* 0x000fe400078e020c */
[----:B-1----:R-:W-:-:S05]  /*08c0*/  @P0 IMAD.WIDE R6, R13, 0x4, R6 ;  /* 0x000000040d060825 */ /* 0x002fca00078e0206 */
[----:B0-----:R-:W3:Y:S04]  /*08d0*/  @P0 LDG.E R13, desc[UR8][R6.64] ;  /* 0x00000008060d0981 */ /* 0x001ee8000c1e1900 */
[----:B------:R-:W4:Y:S01]  /*08e0*/  @P0 LDG.E R14, desc[UR8][R6.64+0x4] ;  /* 0x00000408060e0981 */ /* 0x000f22000c1e1900 */
[----:B--2---:R-:W-:-:S06]  /*08f0*/  @!P2 IMAD.WIDE R4, R11, 0x4, R4 ;  /* 0x000000040b04a825 */ /* 0x004fcc00078e0204 */
[----:B------:R-:W2:Y:S01]  /*0900*/  @!P2 LDG.E R5, desc[UR8][R4.64] ;  /* 0x000000080405a981 */ /* 0x000ea2000c1e1900 */
[----:B---3--:R-:W-:Y:S01]  /*0910*/  @P0 IADD3 R11, PT, PT, R13, -0x5, RZ ;  /* 0xfffffffb0d0b0810 */ /* 0x008fe20007ffe0ff */
[--C-:B------:R-:W-:Y:S02]  /*0920*/  @P0 IMAD R12, R8, 0xa, R13.reuse ;  /* 0x0000000a080c0824 */ /* 0x100fe400078e020d */
[----:B------:R-:W-:Y:S01]  /*0930*/  @P0 IMAD R13, R2, 0x3, R13 ;  /* 0x00000003020d0824 */ /* 0x000fe200078e020d */
[----:B----4-:R-:W-:Y:S01]  /*0940*/  @P0 VIADDMNMX.U32 R11, R14, 0xfffffffb, R11, PT ;  /* 0xfffffffb0e0b0846 */ /* 0x010fe2000380000b */
[--C-:B------:R-:W-:Y:S02]  /*0950*/  @P0 IMAD R12, R12, 0xa, R14.reuse ;  /* 0x0000000a0c0c0824 */ /* 0x100fe400078e020e */
[----:B------:R-:W-:Y:S01]  /*0960*/  @P0 IMAD R13, R13, 0x3, R14 ;  /* 0x000000030d0d0824 */ /* 0x000fe200078e020e */
[----:B------:R-:W-:Y:S01]  /*0970*/  @P0 ISETP.GE.U32.AND P1, PT, R11, -0x3, PT ;  /* 0xfffffffd0b00080c */ /* 0x000fe20003f26070 */
[----:B------:R-:W-:-:S02]  /*0980*/  @P0 VIADD R8, R12, 0xfffffff5 ;  /* 0xfffffff50c080836 */ /* 0x000fc40000000000 */
[----:B--2---:R-:W-:Y:S01]  /*0990*/  @!P2 VIADD R7, R5, 0xfffffffb ;  /* 0xfffffffb0507a836 */ /* 0x004fe20000000000 */
[----:B------:R-:W-:Y:S01]  /*09a0*/  @P0 SEL R6, R10, RZ, P1 ;  /* 0x000000ff0a060207 */ /* 0x000fe20000800000 */
[----:B------:R-:W-:Y:S02]  /*09b0*/  @P0 VIADD R2, R13, 0xfffffff8 ;  /* 0xfffffff80d020836 */ /* 0x000fe40000000000 */
[--C-:B------:R-:W-:Y:S01]  /*09c0*/  @!P2 IMAD R4, R8, 0xa, R5.reuse ;  /* 0x0000000a0804a824 */ /* 0x100fe200078e0205 */
[----:B------:R-:W-:Y:S01]  /*09d0*/  @P0 PRMT R10, R6, 0x7610, R10 ;  /* 0x00007610060a0816 */ /* 0x000fe2000000000a */
[----:B------:R-:W-:Y:S01]  /*09e0*/  @!P2 IMAD R5, R2, 0x3, R5 ;  /* 0x000000030205a824 */ /* 0x000fe200078e0205 */
[----:B------:R-:W-:Y:S02]  /*09f0*/  @!P2 ISETP.GE.U32.AND P0, PT, R7, -0x3, PT ;  /* 0xfffffffd0700a80c */ /* 0x000fe40003f06070 */
[----:B------:R-:W-:Y:S01]  /*0a00*/  @!P2 IADD3 R8, PT, PT, R4, -0x1, RZ ;  /* 0xffffffff0408a810 */ /* 0x000fe20007ffe0ff */
[----:B------:R-:W-:Y:S01]  /*0a10*/  @!P2 VIADD R2, R5, 0xfffffffe ;  /* 0xfffffffe0502a836 */ /* 0x000fe20000000000 */
[----:B------:R-:W-:-:S04]  /*0a20*/  @!P2 SEL R6, R10, RZ, P0 ;  /* 0x000000ff0a06a207 */ /* 0x000fc80000000000 */
[----:B------:R-:W-:-:S07]  /*0a30*/  @!P2 PRMT R10, R6, 0x7610, R10 ;  /* 0x00007610060aa816 */ /* 0x000fce000000000a */
.L_x_8:
[----:B------:R-:W-:Y:S01]  /*0a40*/  LOP3.LUT P0, RZ, R10, 0xff, RZ, 0xc0, !PT ;  /* 0x000000ff0aff7812 */ /* 0x000fe2000780c0ff */
[--C-:B------:R-:W-:Y:S01]  /*0a50*/  IMAD.MOV.U32 R4, RZ, RZ, R8.reuse ;  /* 0x000000ffff047224 */ /* 0x100fe200078e0008 */
[----:B------:R-:W-:Y:S02]  /*0a60*/  SHF.R.S32.HI R5, RZ, 0x1f, R8 ;  /* 0x0000001fff057819 */ /* 0x000fe40000011408 */
[----:B------:R-:W-:-:S13]  /*0a70*/  PLOP3.LUT P0, PT, P0, PT, PT, 0x8, 0x80 ;  /* 0x000000000080781c */ /* 0x000fda000070e170 */
.L_x_5:
[----:B------:R-:W-:Y:S05]  /*0a80*/  @P0 BRA `(.L_x_10) ;  /* 0x0000000000200947 */ /* 0x000fea0003800000 */
[----:B------:R-:W1:Y:S01]  /*0a90*/  S2UR UR5, SR_CgaCtaId ;  /* 0x00000000000579c3 */ /* 0x000e620000008800 */
[----:B------:R-:W-:Y:S01]  /*0aa0*/  SHF.R.U32.HI R5, RZ, 0x3, R0 ;  /* 0x00000003ff057819 */ /* 0x000fe20000011600 */
[----:B------:R-:W-:-:S04]  /*0ab0*/  UMOV UR4, 0x400 ;  /* 0x0000040000047882 */ /* 0x000fc80000000000 */
[----:B------:R-:W-:Y:S01]  /*0ac0*/  IMAD R5, R5, UR7, R2 ;  /* 0x0000000705057c24 */ /* 0x000fe2000f8e0202 */
[----:B-1----:R-:W-:-:S06]  /*0ad0*/  ULEA UR4, UR5, UR4, 0x18 ;  /* 0x0000000405047291 */ /* 0x002fcc000f8ec0ff */
[----:B------:R-:W-:-:S05]  /*0ae0*/  LEA R5, R5, UR4, 0x2 ;  /* 0x0000000405057c11 */ /* 0x000fca000f8e10ff */
[----:B------:R1:W-:Y:S01]  /*0af0*/  ATOMS.POPC.INC.32 RZ, [R5+URZ] ;  /* 0x0000000005ff7f8c */ /* 0x0003e2000d8000ff */
[----:B------:R-:W-:Y:S05]  /*0b00*/  BRA `(.L_x_4) ;  /* 0x0000000000147947 */ /* 0x000fea0003800000 */
.L_x_10:
[----:B------:R-:W1:Y:S02]  /*0b10*/  LDCU.64 UR4, c[0x0][0x388] ;  /* 0x00007100ff0477ac */ /* 0x000e640008000a00 */
[----:B-1----:R-:W-:-:S04]  /*0b20*/  LEA R6, P0, R4, UR4, 0x2 ;  /* 0x0000000404067c11 */ /* 0x002fc8000f8010ff */
[----:B------:R-:W-:Y:S01]  /*0b30*/  LEA.HI.X R7, R4, UR5, R5, 0x2, P0 ;  /* 0x0000000504077c11 */ /* 0x000fe200080f1405 */
[----:B------:R-:W-:-:S05]  /*0b40*/  IMAD.MOV.U32 R5, RZ, RZ, 0x1 ;  /* 0x00000001ff057424 */ /* 0x000fca00078e00ff */
[----:B0-----:R2:W-:Y:S03]  /*0b50*/  REDG.E.ADD.STRONG.GPU desc[UR8][R6.64], R5 ;  /* 0x000000050600798e */ /* 0x0015e6000c12e108 */
.L_x_4:
[----:B0-----:R-:W-:Y:S05]  /*0b60*/  BSYNC.RECONVERGENT B0 ;  /* 0x0000000000007941 */ /* 0x001fea0003800200 */
.L_x_3:
[----:B------:R-:W-:Y:S01]  /*0b70*/  BAR.SYNC.DEFER_BLOCKING 0x0 ;  /* 0x0000000000007b1d */ /* 0x000fe20000010000 */
[----:B------:R-:W-:-:S13]  /*0b80*/  ISETP.GE.AND P0, PT, R0, UR6, PT ;  /* 0x0000000600007c0c */ /* 0x000fda000bf06270 */
[----:B------:R-:W-:Y:S05]  /*0b90*/  @P0 EXIT ;  /* 0x000000000000094d */ /* 0x000fea0003800000 */
[----:B------:R-:W-:-:S13]  /*0ba0*/  ISETP.GT.AND P0, PT, R3, RZ, PT ;  /* 0x000000ff0300720c */ /* 0x000fda0003f04270 */
[----:B------:R-:W-:Y:S05]  /*0bb0*/  @P0 BRA `(.L_x_11) ;  /* 0x0000000000440947 */ /* 0x000fea0003800000 */
[----:B------:R-:W0:Y:S01]  /*0bc0*/  S2UR UR5, SR_CgaCtaId ;  /* 0x00000000000579c3 */ /* 0x000e220000008800 */
[----:B--2---:R-:W2:Y:S01]  /*0bd0*/  S2R R6, SR_LANEID ;  /* 0x0000000000067919 */ /* 0x004ea20000000000 */
[----:B------:R-:W-:-:S06]  /*0be0*/  UMOV UR4, 0x400 ;  /* 0x0000040000047882 */ /* 0x000fcc0000000000 */
[----:B------:R-:W3:Y:S01]  /*0bf0*/  LDC.64 R2, c[0x0][0x388] ;  /* 0x0000e200ff027b82 */ /* 0x000ee20000000a00 */
[----:B0-----:R-:W-:-:S12]  /*0c00*/  ULEA UR5, UR5, UR4, 0x18 ;  /* 0x0000000405057291 */ /* 0x001fd8000f8ec0ff */
.L_x_12:
[----:B------:R-:W-:Y:S01]  /*0c10*/  LEA R4, R0, UR5, 0x2 ;  /* 0x0000000500047c11 */ /* 0x000fe2000f8e10ff */
[----:B------:R-:W-:Y:S02]  /*0c20*/  VOTEU.ANY UR4, UPT, PT ;  /* 0x0000000000047886 */ /* 0x000fe400038e0100 */
[----:B------:R-:W-:-:S03]  /*0c30*/  UFLO.U32 UR4, UR4 ;  /* 0x00000004000472bd */ /* 0x000fc600080e0000 */
[----:B------:R-:W0:Y:S03]  /*0c40*/  LDS R4, [R4] ;  /* 0x0000000004047984 */ /* 0x000e260000000800 */
[----:B--2---:R-:W-:Y:S01]  /*0c50*/  ISETP.EQ.U32.AND P0, PT, R6, UR4, PT ;  /* 0x0000000406007c0c */ /* 0x004fe2000bf02070 */
[----:B------:R-:W-:Y:S01]  /*0c60*/  IMAD.IADD R0, R9, 0x1, R0 ;  /* 0x0000000109007824 */ /* 0x000fe200078e0200 */
[----:B0-----:R-:W1:Y:S02]  /*0c70*/  REDUX.SUM UR7, R4 ;  /* 0x00000000040773c4 */ /* 0x001e64000000c000 */
[----:B-1----:R-:W-:-:S09]  /*0c80*/  MOV R5, UR7 ;  /* 0x0000000700057c02 */ /* 0x002fd20008000f00 */
[----:B---3--:R0:W-:Y:S01]  /*0c90*/  @P0 REDG.E.ADD.STRONG.GPU desc[UR8][R2.64], R5 ;  /* 0x000000050200098e */ /* 0x0081e2000c12e108 */
[----:B------:R-:W-:-:S13]  /*0ca0*/  ISETP.GE.AND P0, PT, R0, UR6, PT ;  /* 0x0000000600007c0c */ /* 0x000fda000bf06270 */
[----:B0-----:R-:W-:Y:S05]  /*0cb0*/  @!P0 BRA `(.L_x_12) ;  /* 0xfffffffc00d48947 */ /* 0x001fea000383ffff */
[----:B------:R-:W-:Y:S05]  /*0cc0*/  EXIT ;  /* 0x000000000000794d */ /* 0x000fea0003800000 */
.L_x_11:
[C---:B------:R-:W-:Y:S02]  /*0cd0*/  LOP3.LUT R10, R3.reuse, 0x7ffffffc, RZ, 0xc0, !PT ;  /* 0x7ffffffc030a7812 */ /* 0x040fe400078ec0ff */
[----:B------:R-:W-:-:S03]  /*0ce0*/  LOP3.LUT R8, R3, 0x3, RZ, 0xc0, !PT ;  /* 0x0000000303087812 */ /* 0x000fc600078ec0ff */
[----:B------:R-:W-:-:S07]  /*0cf0*/  IMAD.MOV R10, RZ, RZ, -R10 ;  /* 0x000000ffff0a7224 */ /* 0x000fce00078e0a0a */
.L_x_16:
[----:B0-2---:R-:W0:Y:S01]  /*0d00*/  LDC R7, c[0x0][0x394] ;  /* 0x0000e500ff077b82 */ /* 0x005e220000000800 */
[----:B------:R-:W-:Y:S01]  /*0d10*/  IABS R11, R0 ;  /* 0x00000000000b7213 */ /* 0x000fe20000000000 */
[----:B------:R-:W2:Y:S01]  /*0d20*/  LDCU UR5, c[0x0][0x39c] ;  /* 0x00007380ff0577ac */ /* 0x000ea20008000800 */
[----:B------:R-:W-:Y:S01]  /*0d30*/  ISETP.GE.AND P2, PT, R0, RZ, PT ;  /* 0x000000ff0000720c */ /* 0x000fe20003f46270 */
[----:B------:R-:W3:Y:S01]  /*0d40*/  LDCU UR4, c[0x0][0x394] ;  /* 0x00007280ff0477ac */ /* 0x000ee20008000800 */
[----:B--2---:R-:W-:Y:S01]  /*0d50*/  UISETP.GE.U32.AND UP0, UPT, UR5, 0x4, UPT ;  /* 0x000000040500788c */ /* 0x004fe2000bf06070 */
[----:B0-----:R-:W-:Y:S01]  /*0d60*/  IABS R6, R7 ;  /* 0x0000000700067213 */ /* 0x001fe20000000000 */
[----:B---3--:R-:W-:-:S03]  /*0d70*/  IMAD.U32 R12, RZ, RZ, UR4 ;  /* 0x00000004ff0c7e24 */ /* 0x008fc6000f8e00ff */
[----:B------:R-:W0:Y:S08]  /*0d80*/  I2F.RP R4, R6 ;  /* 0x0000000600047306 */ /* 0x000e300000209400 */
[----:B0-----:R-:W0:Y:S02]  /*0d90*/  MUFU.RCP R4, R4 ;  /* 0x0000000400047308 */ /* 0x001e240000001000 */
[----:B0-----:R-:W-:-:S06]  /*0da0*/  VIADD R2, R4, 0xffffffe ;  /* 0x0ffffffe04027836 */ /* 0x001fcc0000000000 */
[----:B------:R0:W1:Y:S02]  /*0db0*/  F2I.FTZ.U32.TRUNC.NTZ R3, R2 ;  /* 0x0000000200037305 */ /* 0x000064000021f000 */
[----:B0-----:R-:W-:Y:S01]  /*0dc0*/  IMAD.MOV.U32 R2, RZ, RZ, RZ ;  /* 0x000000ffff027224 */ /* 0x001fe200078e00ff */
[----:B-1----:R-:W-:-:S05]  /*0dd0*/  IADD3 R5, PT, PT, RZ, -R3, RZ ;  /* 0x80000003ff057210 */ /* 0x002fca0007ffe0ff */
[----:B------:R-:W-:-:S04]  /*0de0*/  IMAD R5, R5, R6, RZ ;  /* 0x0000000605057224 */ /* 0x000fc800078e02ff */
[----:B------:R-:W-:-:S06]  /*0df0*/  IMAD.HI.U32 R3, R3, R5, R2 ;  /* 0x0000000503037227 */ /* 0x000fcc00078e0002 */
[----:B------:R-:W-:-:S04]  /*0e00*/  IMAD.HI.U32 R3, R3, R11, RZ ;  /* 0x0000000b03037227 */ /* 0x000fc800078e00ff */
[----:B------:R-:W-:-:S04]  /*0e10*/  IMAD.MOV R3, RZ, RZ, -R3 ;  /* 0x000000ffff037224 */ /* 0x000fc800078e0a03 */
[----:B------:R-:W-:Y:S02]  /*0e20*/  IMAD R11, R6, R3, R11 ;  /* 0x00000003060b7224 */ /* 0x000fe400078e020b */
[----:B------:R-:W-:-:S03]  /*0e30*/  IMAD.MOV.U32 R3, RZ, RZ, 0x1 ;  /* 0x00000001ff037424 */ /* 0x000fc600078e00ff */
[----:B------:R-:W-:-:S13]  /*0e40*/  ISETP.GT.U32.AND P0, PT, R6, R11, PT ;  /* 0x0000000b0600720c */ /* 0x000fda0003f04070 */
[----:B------:R-:W-:Y:S01]  /*0e50*/  @!P0 IMAD.IADD R11, R11, 0x1, -R6 ;  /* 0x000000010b0b8824 */ /* 0x000fe200078e0a06 */
[----:B------:R-:W-:-:S04]  /*0e60*/  ISETP.NE.AND P0, PT, R7, RZ, PT ;  /* 0x000000ff0700720c */ /* 0x000fc80003f05270 */
[----:B------:R-:W-:-:S13]  /*0e70*/  ISETP.GT.U32.AND P1, PT, R6, R11, PT ;  /* 0x0000000b0600720c */ /* 0x000fda0003f24070 */
[----:B------:R-:W-:-:S05]  /*0e80*/  @!P1 IADD3 R11, PT, PT, R11, -R6, RZ ;  /* 0x800000060b0b9210 */ /* 0x000fca0007ffe0ff */
[----:B------:R-:W-:Y:S01]  /*0e90*/  @!P2 IMAD.MOV R11, RZ, RZ, -R11 ;  /* 0x000000ffff0ba224 */ /* 0x000fe200078e0a0b */
[----:B------:R-:W-:Y:S01]  /*0ea0*/  @!P0 LOP3.LUT R11, RZ, R7, RZ, 0x33, !PT ;  /* 0x00000007ff0b8212 */ /* 0x000fe200078e33ff */
[----:B------:R-:W-:Y:S06]  /*0eb0*/  BRA.U !UP0, `(.L_x_13) ;  /* 0x0000000908107547 */ /* 0x000fec000b800000 */
[----:B------:R-:W-:Y:S01]  /*0ec0*/  HFMA2 R13, -RZ, RZ, 0, 0 ;  /* 0x00000000ff0d7431 */ /* 0x000fe200000001ff */
[----:B------:R-:W-:Y:S01]  /*0ed0*/  IABS R14, R11 ;  /* 0x0000000b000e7213 */ /* 0x000fe20000000000 */
[----:B------:R-:W-:Y:S02]  /*0ee0*/  IMAD.MOV.U32 R16, RZ, RZ, R10 ;  /* 0x000000ffff107224 */ /* 0x000fe400078e000a */
[----:B------:R-:W-:-:S07]  /*0ef0*/  IMAD.U32 R12, RZ, RZ, UR4 ;  /* 0x00000004ff0c7e24 */ /* 0x000fce000f8e00ff */
.L_x_14:
[----:B------:R-:W-:Y:S01]  /*0f00*/  IMAD.HI R22, R12, 0x55555556, RZ ;  /* 0x555555560c167827 */ /* 0x000fe200078e02ff */
[----:B------:R-:W-:-:S03]  /*0f10*/  IADD3 R16, PT, PT, R16, 0x4, RZ ;  /* 0x0000000410107810 */ /* 0x000fc60007ffe0ff */
[----:B------:R-:W-:Y:S01]  /*0f20*/  IMAD.HI R20, R12, 0x38e38e39, RZ ;  /* 0x38e38e390c147827 */ /* 0x000fe200078e02ff */
[----:B------:R-:W-:-:S03]  /*0f30*/  LEA.HI R22, R22, R22, RZ, 0x1 ;  /* 0x0000001616167211 */ /* 0x000fc600078f08ff */
[C---:B------:R-:W-:Y:S01]  /*0f40*/  IMAD.HI R18, R12.reuse, 0x4bda12f7, RZ ;  /* 0x4bda12f70c127827 */ /* 0x040fe200078e02ff */
[----:B------:R-:W-:Y:S02]  /*0f50*/  IABS R17, R22 ;  /* 0x0000001600117213 */ /* 0x000fe40000000000 */
[----:B------:R-:W-:Y:S01]  /*0f60*/  SHF.R.S32.HI R3, RZ, 0x1, R20 ;  /* 0x00000001ff037819 */ /* 0x000fe20000011414 */
[----:B------:R-:W-:Y:S01]  /*0f70*/  IMAD.HI R12, R12, 0x1948b0fd, RZ ;  /* 0x1948b0fd0c0c7827 */ /* 0x000fe200078e02ff */
[----:B------:R-:W0:Y:S02]  /*0f80*/  I2F.RP R2, R17 ;  /* 0x0000001100027306 */ /* 0x000e240000209400 */
[----:B------:R-:W-:Y:S02]  /*0f90*/  LEA.HI R20, R20, R3, RZ, 0x1 ;  /* 0x0000000314147211 */ /* 0x000fe400078f08ff */
[----:B------:R-:W-:Y:S02]  /*0fa0*/  SHF.R.U32.HI R3, RZ, 0x1f, R18 ;  /* 0x0000001fff037819 */ /* 0x000fe40000011612 */
[----:B------:R-:W-:-:S02]  /*0fb0*/  IABS R15, R20 ;  /* 0x00000014000f7213 */ /* 0x000fc40000000000 */
[----:B------:R-:W-:Y:S02]  /*0fc0*/  LEA.HI.SX32 R18, R18, R3, 0x1d ;  /* 0x0000000312127211 */ /* 0x000fe400078feaff */
[----:B------:R-:W-:Y:S01]  /*0fd0*/  I2F.RP R23, R15 ;  /* 0x0000000f00177306 */ /* 0x000fe20000209400 */
[----:B------:R-:W-:Y:S02]  /*0fe0*/  SHF.R.U32.HI R3, RZ, 0x1f, R12 ;  /* 0x0000001fff037819 */ /* 0x000fe4000001160c */
[----:B------:R-:W-:Y:S02]  /*0ff0*/  IABS R21, R18 ;  /* 0x0000001200157213 */ /* 0x000fe40000000000 */
[----:B------:R-:W-:-:S03]  /*1000*/  LEA.HI.SX32 R12, R12, R3, 0x1d ;  /* 0x000000030c0c7211 */ /* 0x000fc600078feaff */
[----:B0-----:R-:W0:Y:S01]  /*1010*/  MUFU.RCP R2, R2 ;  /* 0x0000000200027308 */ /* 0x001e220000001000 */
[----:B------:R-:W-:-:S07]  /*1020*/  IABS R19, R12 ;  /* 0x0000000c00137213 */ /* 0x000fce0000000000 */
[----:B------:R-:W1:Y:S08]  /*1030*/  I2F.RP R24, R21 ;  /* 0x0000001500187306 */ /* 0x000e700000209400 */
[----:B------:R-:W-:Y:S01]  /*1040*/  I2F.RP R26, R19 ;  /* 0x00000013001a7306 */ /* 0x000fe20000209400 */
[----:B0-----:R-:W-:-:S07]  /*1050*/  VIADD R6, R2, 0xffffffe ;  /* 0x0ffffffe02067836 */ /* 0x001fce0000000000 */
[----:B------:R-:W0:Y:S08]  /*1060*/  MUFU.RCP R23, R23 ;  /* 0x0000001700177308 */ /* 0x000e300000001000 */
[----:B-1----:R-:W1:Y:S08]  /*1070*/  MUFU.RCP R24, R24 ;  /* 0x0000001800187308 */ /* 0x002e700000001000 */
[----:B------:R2:W3:Y:S01]  /*1080*/  F2I.FTZ.U32.TRUNC.NTZ R7, R6 ;  /* 0x0000000600077305 */ /* 0x0004e2000021f000 */
[----:B0-----:R-:W-:-:S02]  /*1090*/  IADD3 R3, PT, PT, R23, 0xffffffe, RZ ;  /* 0x0ffffffe17037810 */ /* 0x001fc40007ffe0ff */
[----:B------:R-:W-:-:S05]  /*10a0*/  IABS R23, R11 ;  /* 0x0000000b00177213 */ /* 0x000fca0000000000 */
[----:B------:R-:W0:Y:S01]  /*10b0*/  MUFU.RCP R2, R26 ;  /* 0x0000001a00027308 */ /* 0x000e220000001000 */
[----:B-1----:R-:W-:Y:S01]  /*10c0*/  VIADD R4, R24, 0xffffffe ;  /* 0x0ffffffe18047836 */ /* 0x002fe20000000000 */
[----:B--2---:R-:W-:Y:S01]  /*10d0*/  MOV R6, RZ ;  /* 0x000000ff00067202 */ /* 0x004fe20000000f00 */
[----:B---3--:R-:W-:-:S05]  /*10e0*/  IMAD.MOV R28, RZ, RZ, -R7 ;  /* 0x000000ffff1c7224 */ /* 0x008fca00078e0a07 */
[----:B------:R-:W1:Y:S01]  /*10f0*/  F2I.FTZ.U32.TRUNC.NTZ R3, R3 ;  /* 0x0000000300037305 */ /* 0x000e62000021f000 */
[----:B------:R-:W-:-:S04]  /*1100*/  IMAD R25, R28, R17, RZ ;  /* 0x000000111c197224 */ /* 0x000fc800078e02ff */
[----:B------:R-:W-:-:S03]  /*1110*/  IMAD.HI.U32 R25, R7, R25, R6 ;  /* 0x0000001907197227 */ /* 0x000fc600078e0006 */
[----:B------:R-:W2:Y:S01]  /*1120*/  F2I.FTZ.U32.TRUNC.NTZ R5, R4 ;  /* 0x0000000400057305 */ /* 0x000ea2000021f000 */
[----:B0-----:R-:W-:Y:S01]  /*1130*/  VIADD R27, R2, 0xffffffe ;  /* 0x0ffffffe021b7836 */ /* 0x001fe20000000000 */
[----:B------:R-:W-:Y:S01]  /*1140*/  IABS R2, R22 ;  /* 0x0000001600027213 */ /* 0x000fe20000000000 */
[----:B------:R-:W-:-:S05]  /*1150*/  IMAD.HI.U32 R24, R25, R14, RZ ;  /* 0x0000000e19187227 */ /* 0x000fca00078e00ff */
[----:B------:R-:W0:Y:S01]  /*1160*/  F2I.FTZ.U32.TRUNC.NTZ R7, R27 ;  /* 0x0000001b00077305 */ /* 0x000e22000021f000 */
[----:B------:R-:W-:Y:S02]  /*1170*/  IMAD.MOV R26, RZ, RZ, -R2 ;  /* 0x000000ffff1a7224 */ /* 0x000fe400078e0a02 */
[----:B-1----:R-:W-:Y:S02]  /*1180*/  IMAD.MOV R6, RZ, RZ, -R3 ;  /* 0x000000ffff067224 */ /* 0x002fe400078e0a03 */
[----:B------:R-:W-:Y:S02]  /*1190*/  IMAD R26, R24, R26, R23 ;  /* 0x0000001a181a7224 */ /* 0x000fe400078e0217 */
[----:B------:R-:W-:Y:S01]  /*11a0*/  IMAD R29, R6, R15, RZ ;  /* 0x0000000f061d7224 */ /* 0x000fe200078e02ff */
[----:B--2---:R-:W-:Y:S01]  /*11b0*/  IADD3 R4, PT, PT, RZ, -R5, RZ ;  /* 0x80000005ff047210 */ /* 0x004fe20007ffe0ff */
[----:B------:R-:W-:Y:S01]  /*11c0*/  IMAD.MOV.U32 R2, RZ, RZ, RZ ;  /* 0x000000ffff027224 */ /* 0x000fe200078e00ff */
[----:B------:R-:W-:-:S03]  /*11d0*/  ISETP.GT.U32.AND P0, PT, R17, R26, PT ;  /* 0x0000001a1100720c */ /* 0x000fc60003f04070 */
[----:B------:R-:W-:-:S04]  /*11e0*/  IMAD.HI.U32 R2, R3, R29, R2 ;  /* 0x0000001d03027227 */ /* 0x000fc800078e0002 */
[----:B------:R-:W-:Y:S02]  /*11f0*/  IMAD R3, R4, R21, RZ ;  /* 0x0000001504037224 */ /* 0x000fe400078e02ff */
[----:B------:R-:W-:Y:S02]  /*1200*/  IMAD.MOV.U32 R4, RZ, RZ, RZ ;  /* 0x000000ffff047224 */ /* 0x000fe400078e00ff */
[----:B0-----:R-:W-:Y:S02]  /*1210*/  IMAD.MOV R6, RZ, RZ, -R7 ;  /* 0x000000ffff067224 */ /* 0x001fe400078e0a07 */
[----:B------:R-:W-:Y:S01]  /*1220*/  IMAD.HI.U32 R4, R5, R3, R4 ;  /* 0x0000000305047227 */ /* 0x000fe200078e0004 */
[----:B------:R-:W-:Y:S02]  /*1230*/  @!P0 IADD3 R26, PT, PT, R26, -R17, RZ ;  /* 0x800000111a1a8210 */ /* 0x000fe40007ffe0ff */
[----:B------:R-:W-:Y:S01]  /*1240*/  IABS R5, R18 ;  /* 0x0000001200057213 */ /* 0x000fe20000000000 */
[----:B------:R-:W-:Y:S01]  /*1250*/  IMAD R3, R6, R19, RZ ;  /* 0x0000001306037224 */ /* 0x000fe200078e02ff */
[----:B------:R-:W-:Y:S01]  /*1260*/  ISETP.GE.U32.AND P2, PT, R26, R17, PT ;  /* 0x000000111a00720c */ /* 0x000fe20003f46070 */
[----:B------:R-:W-:Y:S01]  /*1270*/  IMAD.MOV.U32 R6, RZ, RZ, RZ ;  /* 0x000000ffff067224 */ /* 0x000fe200078e00ff */
[----:B------:R-:W-:Y:S01]  /*1280*/  @!P0 IADD3 R24, PT, PT, R24, 0x1, RZ ;  /* 0x0000000118188810 */ /* 0x000fe20007ffe0ff */
[----:B------:R-:W-:Y:S01]  /*1290*/  IMAD.MOV R28, RZ, RZ, -R5 ;  /* 0x000000ffff1c7224 */ /* 0x000fe200078e0a05 */
[----:B------:R-:W-:Y:S01]  /*12a0*/  ISETP.NE.AND P0, PT, R22, RZ, PT ;  /* 0x000000ff1600720c */ /* 0x000fe20003f05270 */
[----:B------:R-:W-:Y:S01]  /*12b0*/  IMAD.HI.U32 R6, R7, R3, R6 ;  /* 0x0000000307067227 */ /* 0x000fe200078e0006 */
[----:B------:R-:W-:-:S02]  /*12c0*/  IABS R3, R20 ;  /* 0x0000001400037213 */ /* 0x000fc40000000000 */
[----:B------:R-:W-:Y:S01]  /*12d0*/  LOP3.LUT R5, R11, R12, RZ, 0x3c, !PT ;  /* 0x0000000c0b057212 */ /* 0x000fe200078e3cff */
[----:B------:R-:W-:-:S04]  /*12e0*/  IMAD.HI.U32 R2, R2, R23, RZ ;  /* 0x0000001702027227 */ /* 0x000fc800078e00ff */
[----:B------:R-:W-:Y:S01]  /*12f0*/  IMAD.MOV R26, RZ, RZ, -R3 ;  /* 0x000000ffff1a7224 */ /* 0x000fe200078e0a03 */
[----:B------:R-:W-:Y:S01]  /*1300*/  IABS R3, R12 ;  /* 0x0000000c00037213 */ /* 0x000fe20000000000 */
[----:B------:R-:W-:-:S04]  /*1310*/  IMAD.HI.U32 R4, R4, R23, RZ ;  /* 0x0000001704047227 */ /* 0x000fc800078e00ff */
[--C-:B------:R-:W-:Y:S02]  /*1320*/  IMAD R26, R2, R26, R23.reuse ;  /* 0x0000001a021a7224 */ /* 0x100fe400078e0217 */
[----:B------:R-:W-:Y:S02]  /*1330*/  IMAD R28, R4, R28, R23 ;  /* 0x0000001c041c7224 */ /* 0x000fe400078e0217 */
[----:B------:R-:W-:Y:S01]  /*1340*/  IMAD.MOV R3, RZ, RZ, -R3 ;  /* 0x000000ffff037224 */ /* 0x000fe200078e0a03 */
[----:B------:R-:W-:Y:S01]  /*1350*/  ISETP.GT.U32.AND P6, PT, R15, R26, PT ;  /* 0x0000001a0f00720c */ /* 0x000fe20003fc4070 */
[----:B------:R-:W-:Y:S01]  /*1360*/  IMAD.HI.U32 R6, R6, R23, RZ ;  /* 0x0000001706067227 */ /* 0x000fe200078e00ff */
[----:B------:R-:W-:-:S03]  /*1370*/  ISETP.GT.U32.AND P5, PT, R21, R28, PT ;  /* 0x0000001c1500720c */ /* 0x000fc60003fa4070 */
[----:B------:R-:W-:Y:S01]  /*1380*/  IMAD R23, R6, R3, R23 ;  /* 0x0000000306177224 */ /* 0x000fe200078e0217 */
[----:B------:R-:W-:Y:S01]  /*1390*/  LOP3.LUT R3, R11, R22, RZ, 0x3c, !PT ;  /* 0x000000160b037212 */ /* 0x000fe200078e3cff */
[----:B------:R-:W-:-:S03]  /*13a0*/  @P2 VIADD R24, R24, 0x1 ;  /* 0x0000000118182836 */ /* 0x000fc60000000000 */
[----:B------:R-:W-:Y:S02]  /*13b0*/  ISETP.GT.U32.AND P3, PT, R19, R23, PT ;  /* 0x000000171300720c */ /* 0x000fe40003f64070 */
[----:B------:R-:W-:Y:S01]  /*13c0*/  ISETP.GE.AND P1, PT, R3, RZ, PT ;  /* 0x000000ff0300720c */ /* 0x000fe20003f26270 */
[----:B------:R-:W-:Y:S01]  /*13d0*/  @!P6 IMAD.IADD R26, R26, 0x1, -R15 ;  /* 0x000000011a1ae824 */ /* 0x000fe200078e0a0f */
[----:B------:R-:W-:Y:S01]  /*13e0*/  LOP3.LUT R3, R11, R20, RZ, 0x3c, !PT ;  /* 0x000000140b037212 */ /* 0x000fe200078e3cff */
[----:B------:R-:W-:Y:S02]  /*13f0*/  @!P5 IMAD.IADD R28, R28, 0x1, -R21 ;  /* 0x000000011c1cd824 */ /* 0x000fe400078e0a15 */
[----:B------:R-:W-:Y:S01]  /*1400*/  @!P6 VIADD R2, R2, 0x1 ;  /* 0x000000010202e836 */ /* 0x000fe20000000000 */
[----:B------:R-:W-:Y:S01]  /*1410*/  ISETP.GE.U32.AND P4, PT, R26, R15, PT ;  /* 0x0000000f1a00720c */ /* 0x000fe20003f86070 */
[----:B------:R-:W-:Y:S01]  /*1420*/  @!P5 VIADD R4, R4, 0x1 ;  /* 0x000000010404d836 */ /* 0x000fe20000000000 */
[----:B------:R-:W-:-:S02]  /*1430*/  ISETP.GE.U32.AND P2, PT, R28, R21, PT ;  /* 0x000000151c00720c */ /* 0x000fc40003f46070 */
[----:B------:R-:W-:Y:S01]  /*1440*/  ISETP.NE.AND P5, PT, R20, RZ, PT ;  /* 0x000000ff1400720c */ /* 0x000fe20003fa5270 */
[----:B------:R-:W-:Y:S02]  /*1450*/  @!P3 IMAD.IADD R23, R23, 0x1, -R19 ;  /* 0x000000011717b824 */ /* 0x000fe400078e0a13 */
[----:B------:R-:W-:Y:S01]  /*1460*/  @!P1 IADD3 R24, PT, PT, -R24, RZ, RZ ;  /* 0x000000ff18189210 */ /* 0x000fe20007ffe1ff */
[----:B------:R-:W-:Y:S01]  /*1470*/  @!P3 VIADD R6, R6, 0x1 ;  /* 0x000000010606b836 */ /* 0x000fe20000000000 */
[----:B------:R-:W-:Y:S02]  /*1480*/  @!P0 LOP3.LUT R24, RZ, R22, RZ, 0x33, !PT ;  /* 0x00000016ff188212 */ /* 0x000fe400078e33ff */
[----:B------:R-:W-:Y:S02]  /*1490*/  ISETP.GE.U32.AND P0, PT, R23, R19, PT ;  /* 0x000000131700720c */ /* 0x000fe40003f06070 */
[----:B------:R-:W-:Y:S02]  /*14a0*/  ISETP.GE.AND P1, PT, R3, RZ, PT ;  /* 0x000000ff0300720c */ /* 0x000fe40003f26270 */
[----:B------:R-:W-:Y:S01]  /*14b0*/  LOP3.LUT R3, R11, R18, RZ, 0x3c, !PT ;  /* 0x000000120b037212 */ /* 0x000fe200078e3cff */
[----:B------:R-:W-:Y:S01]  /*14c0*/  @P2 VIADD R4, R4, 0x1 ;  /* 0x0000000104042836 */ /* 0x000fe20000000000 */
[----:B------:R-:W-:-:S02]  /*14d0*/  @P4 IADD3 R2, PT, PT, R2, 0x1, RZ ;  /* 0x0000000102024810 */ /* 0x000fc40007ffe0ff */
[----:B------:R-:W-:Y:S02]  /*14e0*/  ISETP.GE.AND P6, PT, R3, RZ, PT ;  /* 0x000000ff0300720c */ /* 0x000fe40003fc6270 */
[----:B------:R-:W-:Y:S02]  /*14f0*/  ISETP.NE.AND P2, PT, R18, RZ, PT ;  /* 0x000000ff1200720c */ /* 0x000fe40003f45270 */
[----:B------:R-:W-:Y:S01]  /*1500*/  ISETP.GE.AND P4, PT, R5, RZ, PT ;  /* 0x000000ff0500720c */ /* 0x000fe20003f86270 */
[----:B------:R-:W-:Y:S01]  /*1510*/  @P0 VIADD R6, R6, 0x1 ;  /* 0x0000000106060836 */ /* 0x000fe20000000000 */
[----:B------:R-:W-:Y:S01]  /*1520*/  MOV R5, R2 ;  /* 0x0000000200057202 */ /* 0x000fe20000000f00 */
[----:B------:R-:W-:Y:S01]  /*1530*/  IMAD.HI R2, R24, 0x55555556, RZ ;  /* 0x5555555618027827 */ /* 0x000fe200078e02ff */
[----:B------:R-:W-:Y:S02]  /*1540*/  ISETP.NE.AND P3, PT, R12, RZ, PT ;  /* 0x000000ff0c00720c */ /* 0x000fe40003f65270 */
[----:B------:R-:W-:Y:S01]  /*1550*/  MOV R7, R6 ;  /* 0x0000000600077202 */ /* 0x000fe20000000f00 */
[----:B------:R-:W-:Y:S01]  /*1560*/  @!P1 IMAD.MOV R5, RZ, RZ, -R5 ;  /* 0x000000ffff059224 */ /* 0x000fe200078e0a05 */
[----:B------:R-:W-:Y:S01]  /*1570*/  @!P5 LOP3.LUT R5, RZ, R20, RZ, 0x33, !PT ;  /* 0x00000014ff05d212 */ /* 0x000fe200078e33ff */
[----:B------:R-:W-:Y:S01]  /*1580*/  @!P6 IMAD.MOV R4, RZ, RZ, -R4 ;  /* 0x000000ffff04e224 */ /* 0x000fe200078e0a04 */
[----:B------:R-:W-:-:S02]  /*1590*/  LEA.HI R3, R2, R2, RZ, 0x1 ;  /* 0x0000000202037211 */ /* 0x000fc400078f08ff */
[----:B------:R-:W-:Y:S01]  /*15a0*/  @!P2 LOP3.LUT R4, RZ, R18, RZ, 0x33, !PT ;  /* 0x00000012ff04a212 */ /* 0x000fe200078e33ff */
[----:B------:R-:W-:Y:S01]  /*15b0*/  IMAD.HI R2, R5, 0x55555556, RZ ;  /* 0x5555555605027827 */ /* 0x000fe200078e02ff */
[----:B------:R-:W-:-:S03]  /*15c0*/  ISETP.NE.AND P0, PT, R16, RZ, PT ;  /* 0x000000ff1000720c */ /* 0x000fc60003f05270 */
[----:B------:R-:W-:Y:S01]  /*15d0*/  @!P4 IMAD.MOV R7, RZ, RZ, -R7 ;  /* 0x000000ffff07c224 */ /* 0x000fe200078e0a07 */
[----:B------:R-:W-:Y:S01]  /*15e0*/  @!P3 LOP3.LUT R7, RZ, R12, RZ, 0x33, !PT ;  /* 0x0000000cff07b212 */ /* 0x000fe200078e33ff */
[----:B------:R-:W-:Y:S01]  /*15f0*/  IMAD.HI R6, R4, 0x55555556, RZ ;  /* 0x5555555604067827 */ /* 0x000fe200078e02ff */
[----:B------:R-:W-:-:S03]  /*1600*/  LEA.HI R2, R2, R2, RZ, 0x1 ;  /* 0x0000000202027211 */ /* 0x000fc600078f08ff */
[----:B------:R-:W-:Y:S01]  /*1610*/  IMAD R24, R3, -0x3, R24 ;  /* 0xfffffffd03187824 */ /* 0x000fe200078e0218 */
[----:B------:R-:W-:Y:S01]  /*1620*/  LEA.HI R3, R6, R6, RZ, 0x1 ;  /* 0x0000000606037211 */ /* 0x000fe200078f08ff */
[----:B------:R-:W-:-:S04]  /*1630*/  IMAD.HI R15, R7, 0x55555556, RZ ;  /* 0x55555556070f7827 */ /* 0x000fc800078e02ff */
[----:B------:R-:W-:Y:S01]  /*1640*/  IMAD R13, R13, 0xa, R24 ;  /* 0x0000000a0d0d7824 */ /* 0x000fe200078e0218 */
[----:B------:R-:W-:Y:S01]  /*1650*/  LEA.HI R6, R15, R15, RZ, 0x1 ;  /* 0x0000000f0f067211 */ /* 0x000fe200078f08ff */
[----:B------:R-:W-:Y:S02]  /*1660*/  IMAD R2, R2, -0x3, R5 ;  /* 0xfffffffd02027824 */ /* 0x000fe400078e0205 */
[----:B------:R-:W-:Y:S02]  /*1670*/  IMAD R3, R3, -0x3, R4 ;  /* 0xfffffffd03037824 */ /* 0x000fe400078e0204 */
[----:B------:R-:W-:Y:S02]  /*1680*/  IMAD R2, R13, 0xa, R2 ;  /* 0x0000000a0d027824 */ /* 0x000fe400078e0202 */
[----:B------:R-:W-:Y:S02]  /*1690*/  IMAD R6, R6, -0x3, R7 ;  /* 0xfffffffd06067824 */ /* 0x000fe400078e0207 */
[----:B------:R-:W-:-:S04]  /*16a0*/  IMAD R3, R2, 0xa, R3 ;  /* 0x0000000a02037824 */ /* 0x000fc800078e0203 */
[----:B------:R-:W-:-:S04]  /*16b0*/  IMAD R6, R3, 0xa, R6 ;  /* 0x0000000a03067824 */ /* 0x000fc800078e0206 */
[----:B------:R-:W-:Y:S01]  /*16c0*/  VIADD R13, R6, 0x457 ;  /* 0x00000457060d7836 */ /* 0x000fe20000000000 */
[----:B------:R-:W-:Y:S06]  /*16d0*/  @P0 BRA `(.L_x_14) ;  /* 0xfffffff800080947 */ /* 0x000fec000383ffff */
[----:B------:R-:W-:-:S04]  /*16e0*/  IMAD.MOV.U32 R2, RZ, RZ, 0xa ;  /* 0x0000000aff027424 */ /* 0x000fc800078e00ff */
[----:B------:R-:W-:-:S07]  /*16f0*/  IMAD R3, R13, R2, 0x1 ;  /* 0x000000010d037424 */ /* 0x000fce00078e0202 */
.L_x_13:
[----:B------:R-:W-:-:S13]  /*1700*/  ISETP.NE.AND P0, PT, R8, RZ, PT ;  /* 0x000000ff0800720c */ /* 0x000fda0003f05270 */
[----:B------:R-:W-:Y:S05]  /*1710*/  @!P0 BRA `(.L_x_15) ;  /* 0x0000000400848947 */ /* 0x000fea0003800000 */
[----:B------:R-:W-:Y:S01]  /*1720*/  IMAD.HI R2, R12, 0x55555556, RZ ;  /* 0x555555560c027827 */ /* 0x000fe200078e02ff */
[----:B------:R-:W-:-:S04]  /*1730*/  IABS R15, R11 ;  /* 0x0000000b000f7213 */ /* 0x000fc80000000000 */
[----:B------:R-:W-:-:S04]  /*1740*/  LEA.HI R14, R2, R2, RZ, 0x1 ;  /* 0x00000002020e7211 */ /* 0x000fc800078f08ff */
[-C--:B------:R-:W-:Y:S02]  /*1750*/  IABS R7, R14.reuse ;  /* 0x0000000e00077213 */ /* 0x080fe40000000000 */
[----:B------:R-:W-:Y:S02]  /*1760*/  IABS R16, R14 ;  /* 0x0000000e00107213 */ /* 0x000fe40000000000 */
[----:B------:R-:W0:Y:S08]  /*1770*/  I2F.RP R6, R7 ;  /* 0x0000000700067306 */ /* 0x000e300000209400 */
[----:B0-----:R-:W0:Y:S02]  /*1780*/  MUFU.RCP R6, R6 ;  /* 0x0000000600067308 */ /* 0x001e240000001000 */
[----:B0-----:R-:W-:Y:S01]  /*1790*/  IADD3 R4, PT, PT, R6, 0xffffffe, RZ ;  /* 0x0ffffffe06047810 */ /* 0x001fe20007ffe0ff */
[----:B------:R-:W-:-:S05]  /*17a0*/  IMAD.MOV R6, RZ, RZ, -R16 ;  /* 0x000000ffff067224 */ /* 0x000fca00078e0a10 */
[----:B------:R0:W1:Y:S02]  /*17b0*/  F2I.FTZ.U32.TRUNC.NTZ R5, R4 ;  /* 0x0000000400057305 */ /* 0x000064000021f000 */
[----:B0-----:R-:W-:Y:S01]  /*17c0*/  MOV R4, RZ ;  /* 0x000000ff00047202 */ /* 0x001fe20000000f00 */
[----:B-1----:R-:W-:-:S04]  /*17d0*/  IMAD.MOV R2, RZ, RZ, -R5 ;  /* 0x000000ffff027224 */ /* 0x002fc800078e0a05 */
[----:B------:R-:W-:Y:S02]  /*17e0*/  IMAD R13, R2, R7, RZ ;  /* 0x00000007020d7224 */ /* 0x000fe400078e02ff */
[----:B------:R-:W-:Y:S02]  /*17f0*/  IMAD.MOV.U32 R2, RZ, RZ, R15 ;  /* 0x000000ffff027224 */ /* 0x000fe400078e000f */
[----:B------:R-:W-:-:S06]  /*1800*/  IMAD.HI.U32 R5, R5, R13, R4 ;  /* 0x0000000d05057227 */ /* 0x000fcc00078e0004 */
[----:B------:R-:W-:-:S04]  /*1810*/  IMAD.HI.U32 R5, R5, R2, RZ ;  /* 0x0000000205057227 */ /* 0x000fc800078e00ff */
[----:B------:R-:W-:-:S05]  /*1820*/  IMAD R4, R5, R6, R2 ;  /* 0x0000000605047224 */ /* 0x000fca00078e0202 */
[----:B------:R-:W-:-:S13]  /*1830*/  ISETP.GT.U32.AND P1, PT, R7, R4, PT ;  /* 0x000000040700720c */ /* 0x000fda0003f24070 */
[----:B------:R-:W-:Y:S01]  /*1840*/  @!P1 IMAD.IADD R4, R4, 0x1, -R7 ;  /* 0x0000000104049824 */ /* 0x000fe200078e0a07 */
[----:B------:R-:W-:Y:S02]  /*1850*/  @!P1 IADD3 R5, PT, PT, R5, 0x1, RZ ;  /* 0x0000000105059810 */ /* 0x000fe40007ffe0ff */
[----:B------:R-:W-:Y:S02]  /*1860*/  ISETP.NE.AND P1, PT, R14, RZ, PT ;  /* 0x000000ff0e00720c */ /* 0x000fe40003f25270 */
[----:B------:R-:W-:Y:S02]  /*1870*/  ISETP.GE.U32.AND P0, PT, R4, R7, PT ;  /* 0x000000070400720c */ /* 0x000fe40003f06070 */
[----:B------:R-:W-:-:S04]  /*1880*/  LOP3.LUT R4, R11, R14, RZ, 0x3c, !PT ;  /* 0x0000000e0b047212 */ /* 0x000fc800078e3cff */
[----:B------:R-:W-:-:S07]  /*1890*/  ISETP.GE.AND P2, PT, R4, RZ, PT ;  /* 0x000000ff0400720c */ /* 0x000fce0003f46270 */
[----:B------:R-:W-:Y:S01]  /*18a0*/  @P0 VIADD R5, R5, 0x1 ;  /* 0x0000000105050836 */ /* 0x000fe20000000000 */
[----:B------:R-:W-:-:S05]  /*18b0*/  ISETP.NE.AND P0, PT, R8, 0x1, PT ;  /* 0x000000010800780c */ /* 0x000fca0003f05270 */
[----:B------:R-:W-:Y:S01]  /*18c0*/  @!P2 IMAD.MOV R5, RZ, RZ, -R5 ;  /* 0x000000ffff05a224 */ /* 0x000fe200078e0a05 */
[----:B------:R-:W-:-:S05]  /*18d0*/  @!P1 LOP3.LUT R5, RZ, R14, RZ, 0x33, !PT ;  /* 0x0000000eff059212 */ /* 0x000fca00078e33ff */
[----:B------:R-:W-:-:S05]  /*18e0*/  IMAD.HI R4, R5, 0x55555556, RZ ;  /* 0x5555555605047827 */ /* 0x000fca00078e02ff */
[----:B------:R-:W-:-:S05]  /*18f0*/  LEA.HI R4, R4, R4, RZ, 0x1 ;  /* 0x0000000404047211 */ /* 0x000fca00078f08ff */
[----:B------:R-:W-:-:S05]  /*1900*/  IMAD R4, R4, -0x3, R5 ;  /* 0xfffffffd04047824 */ /* 0x000fca00078e0205 */
[----:B------:R-:W-:Y:S01]  /*1910*/  IADD3 R13, PT, PT, R4, R3, RZ ;  /* 0x00000003040d7210 */ /* 0x000fe20007ffe0ff */
[----:B------:R-:W-:Y:S06]  /*1920*/  @!P0 BRA `(.L_x_15) ;  /* 0x0000000400008947 */ /* 0x000fec0003800000 */
[----:B------:R-:W-:-:S05]  /*1930*/  IMAD.HI R3, R12, 0x38e38e39, RZ ;  /* 0x38e38e390c037827 */ /* 0x000fca00078e02ff */
[----:B------:R-:W-:-:S04]  /*1940*/  SHF.R.S32.HI R4, RZ, 0x1, R3 ;  /* 0x00000001ff047819 */ /* 0x000fc80000011403 */
[----:B------:R-:W-:-:S04]  /*1950*/  LEA.HI R14, R3, R4, RZ, 0x1 ;  /* 0x00000004030e7211 */ /* 0x000fc800078f08ff */
[-C--:B------:R-:W-:Y:S02]  /*1960*/  IABS R6, R14.reuse ;  /* 0x0000000e00067213 */ /* 0x080fe40000000000 */
[----:B------:R-:W-:Y:S02]  /*1970*/  IABS R15, R14 ;  /* 0x0000000e000f7213 */ /* 0x000fe40000000000 */
[----:B------:R-:W0:Y:S08]  /*1980*/  I2F.RP R3, R6 ;  /* 0x0000000600037306 */ /* 0x000e300000209400 */
[----:B0-----:R-:W0:Y:S02]  /*1990*/  MUFU.RCP R3, R3 ;  /* 0x0000000300037308 */ /* 0x001e240000001000 */
[----:B0-----:R-:W-:-:S06]  /*19a0*/  VIADD R4, R3, 0xffffffe ;  /* 0x0ffffffe03047836 */ /* 0x001fcc0000000000 */
[----:B------:R0:W1:Y:S02]  /*19b0*/  F2I.FTZ.U32.TRUNC.NTZ R5, R4 ;  /* 0x0000000400057305 */ /* 0x000064000021f000 */
[----:B0-----:R-:W-:Y:S02]  /*19c0*/  HFMA2 R4, -RZ, RZ, 0, 0 ;  /* 0x00000000ff047431 */ /* 0x001fe400000001ff */
[----:B-1----:R-:W-:-:S04]  /*19d0*/  IMAD.MOV R7, RZ, RZ, -R5 ;  /* 0x000000ffff077224 */ /* 0x002fc800078e0a05 */
[----:B------:R-:W-:-:S04]  /*19e0*/  IMAD R7, R7, R6, RZ ;  /* 0x0000000607077224 */ /* 0x000fc800078e02ff */
[----:B------:R-:W-:-:S04]  /*19f0*/  IMAD.HI.U32 R5, R5, R7, R4 ;  /* 0x0000000705057227 */ /* 0x000fc800078e0004 */
[----:B------:R-:W-:Y:S02]  /*1a00*/  IMAD.MOV R7, RZ, RZ, -R15 ;  /* 0x000000ffff077224 */ /* 0x000fe400078e0a0f */
        /* <DEDUP_REMOVED lines=15> */
[----:B------:R-:W-:-:S04]  /*1b00*/  IMAD R4, R4, -0x3, R5 ;  /* 0xfffffffd04047824 */ /* 0x000fc800078e0205 */
[----:B------:R-:W-:-:S05]  /*1b10*/  IMAD R4, R13, 0xa, R4 ;  /* 0x0000000a0d047824 */ /* 0x000fca00078e0204 */
[----:B------:R-:W-:Y:S01]  /*1b20*/  IADD3 R13, PT, PT, R4, 0x1, RZ ;  /* 0x00000001040d7810 */ /* 0x000fe20007ffe0ff */
[----:B------:R-:W-:Y:S06]  /*1b30*/  @!P0 BRA `(.L_x_15) ;  /* 0x00000000007c8947 */ /* 0x000fec0003800000 */
[----:B------:R-:W-:-:S05]  /*1b40*/  IMAD.HI R12, R12, 0x4bda12f7, RZ ;  /* 0x4bda12f70c0c7827 */ /* 0x000fca00078e02ff */
[----:B------:R-:W-:-:S04]  /*1b50*/  SHF.R.U32.HI R3, RZ, 0x1f, R12 ;  /* 0x0000001fff037819 */ /* 0x000fc8000001160c */
[----:B------:R-:W-:-:S04]  /*1b60*/  LEA.HI.SX32 R12, R12, R3, 0x1d ;  /* 0x000000030c0c7211 */ /* 0x000fc800078feaff */
[-C--:B------:R-:W-:Y:S02]  /*1b70*/  IABS R7, R12.reuse ;  /* 0x0000000c00077213 */ /* 0x080fe40000000000 */
[----:B------:R-:W-:Y:S02]  /*1b80*/  LOP3.LUT R11, R11, R12, RZ, 0x3c, !PT ;  /* 0x0000000c0b0b7212 */ /* 0x000fe400078e3cff */
[----:B------:R-:W0:Y:S02]  /*1b90*/  I2F.RP R3, R7 ;  /* 0x0000000700037306 */ /* 0x000e240000209400 */
[----:B------:R-:W-:-:S06]  /*1ba0*/  ISETP.GE.AND P2, PT, R11, RZ, PT ;  /* 0x000000ff0b00720c */ /* 0x000fcc0003f46270 */
[----:B0-----:R-:W0:Y:S02]  /*1bb0*/  MUFU.RCP R3, R3 ;  /* 0x0000000300037308 */ /* 0x001e240000001000 */
[----:B0-----:R-:W-:-:S06]  /*1bc0*/  VIADD R4, R3, 0xffffffe ;  /* 0x0ffffffe03047836 */ /* 0x001fcc0000000000 */
[----:B------:R0:W1:Y:S02]  /*1bd0*/  F2I.FTZ.U32.TRUNC.NTZ R5, R4 ;  /* 0x0000000400057305 */ /* 0x000064000021f000 */
[----:B0-----:R-:W-:Y:S01]  /*1be0*/  MOV R4, RZ ;  /* 0x000000ff00047202 */ /* 0x001fe20000000f00 */
[----:B-1----:R-:W-:-:S04]  /*1bf0*/  IMAD.MOV R6, RZ, RZ, -R5 ;  /* 0x000000ffff067224 */ /* 0x002fc800078e0a05 */
[----:B------:R-:W-:Y:S01]  /*1c00*/  IMAD R15, R6, R7, RZ ;  /* 0x00000007060f7224 */ /* 0x000fe200078e02ff */
[----:B------:R-:W-:-:S03]  /*1c10*/  IABS R6, R12 ;  /* 0x0000000c00067213 */ /* 0x000fc60000000000 */
        /* <DEDUP_REMOVED lines=8> */
[----:B------:R-:W-:-:S13]  /*1ca0*/  ISETP.GE.U32.AND P0, PT, R2, R7, PT ;  /* 0x000000070200720c */ /* 0x000fda0003f06070 */
[----:B------:R-:W-:-:S04]  /*1cb0*/  @P0 VIADD R5, R5, 0x1 ;  /* 0x0000000105050836 */ /* 0x000fc80000000000 */
[----:B------:R-:W-:Y:S01]  /*1cc0*/  @!P2 IMAD.MOV R5, RZ, RZ, -R5 ;  /* 0x000000ffff05a224 */ /* 0x000fe200078e0a05 */
[----:B------:R-:W-:-:S05]  /*1cd0*/  @!P1 LOP3.LUT R5, RZ, R12, RZ, 0x33, !PT ;  /* 0x0000000cff059212 */ /* 0x000fca00078e33ff */
[----:B------:R-:W-:-:S05]  /*1ce0*/  IMAD.HI R2, R5, 0x55555556, RZ ;  /* 0x5555555605027827 */ /* 0x000fca00078e02ff */
[----:B------:R-:W-:-:S05]  /*1cf0*/  LEA.HI R2, R2, R2, RZ, 0x1 ;  /* 0x0000000202027211 */ /* 0x000fca00078f08ff */
[----:B------:R-:W-:-:S04]  /*1d00*/  IMAD R2, R2, -0x3, R5 ;  /* 0xfffffffd02027824 */ /* 0x000fc800078e0205 */
[----:B------:R-:W-:-:S05]  /*1d10*/  IMAD R2, R13, 0xa, R2 ;  /* 0x0000000a0d027824 */ /* 0x000fca00078e0202 */
[----:B------:R-:W-:-:S07]  /*1d20*/  IADD3 R13, PT, PT, R2, 0x1, RZ ;  /* 0x00000001020d7810 */ /* 0x000fce0007ffe0ff */
.L_x_15:
[----:B------:R-:W0:Y:S01]  /*1d30*/  S2UR UR5, SR_CgaCtaId ;  /* 0x00000000000579c3 */ /* 0x000e220000008800 */
[----:B------:R-:W-:-:S07]  /*1d40*/  UMOV UR4, 0x400 ;  /* 0x0000040000047882 */ /* 0x000fce0000000000 */
[----:B------:R-:W1:Y:S01]  /*1d50*/  LDC.64 R2, c[0x0][0x388] ;  /* 0x0000e200ff027b82 */ /* 0x000e620000000a00 */
[----:B0-----:R-:W-:-:S06]  /*1d60*/  ULEA UR4, UR5, UR4, 0x18 ;  /* 0x0000000405047291 */ /* 0x001fcc000f8ec0ff */
[----:B------:R-:W-:Y:S01]  /*1d70*/  LEA R4, R0, UR4, 0x2 ;  /* 0x0000000400047c11 */ /* 0x000fe2000f8e10ff */
[----:B-1----:R-:W-:-:S04]  /*1d80*/  IMAD.WIDE R2, R13, 0x4, R2 ;  /* 0x000000040d027825 */ /* 0x002fc800078e0202 */
[----:B------:R-:W0:Y:S01]  /*1d90*/  LDS R5, [R4] ;  /* 0x0000000004057984 */ /* 0x000e220000000800 */
[----:B------:R-:W-:-:S05]  /*1da0*/  IMAD.IADD R0, R9, 0x1, R0 ;  /* 0x0000000109007824 */ /* 0x000fca00078e0200 */
[----:B------:R-:W-:Y:S01]  /*1db0*/  ISETP.GE.AND P0, PT, R0, UR6, PT ;  /* 0x0000000600007c0c */ /* 0x000fe2000bf06270 */
[----:B0-----:R0:W-:-:S12]  /*1dc0*/  REDG.E.ADD.STRONG.GPU desc[UR8][R2.64], R5 ;  /* 0x000000050200798e */ /* 0x0011d8000c12e108 */
[----:B------:R-:W-:Y:S05]  /*1dd0*/  @!P0 BRA `(.L_x_16) ;  /* 0xffffffec00c88947 */ /* 0x000fea000383ffff */
[----:B------:R-:W-:Y:S05]  /*1de0*/  EXIT ;  /* 0x000000000000794d */ /* 0x000fea0003800000 */
.L_x_17:
[----:B------:R-:W-:-:S00]  /*1df0*/  BRA `(.L_x_17) ;  /* 0xfffffffc00fc7947 */ /* 0x000fc0000383ffff */
[----:B------:R-:W-:-:S00]  /*1e00*/  NOP ;  /* 0x0000000000007918 */ /* 0x000fc00000000000 */
[----:B------:R-:W-:-:S00]  /*1e10*/  NOP ;  /* 0x0000000000007918 */ /* 0x000fc00000000000 */
[----:B------:R-:W-:-:S00]  /*1e20*/  NOP ;  /* 0x0000000000007918 */ /* 0x000fc00000000000 */
[----:B------:R-:W-:-:S00]  /*1e30*/  NOP ;  /* 0x0000000000007918 */ /* 0x000fc00000000000 */
[----:B------:R-:W-:-:S00]  /*1e40*/  NOP ;  /* 0x0000000000007918 */ /* 0x000fc00000000000 */
[----:B------:R-:W-:-:S00]  /*1e50*/  NOP ;  /* 0x0000000000007918 */ /* 0x000fc00000000000 */
[----:B------:R-:W-:-:S00]  /*1e60*/  NOP ;  /* 0x0000000000007918 */ /* 0x000fc00000000000 */
[----:B------:R-:W-:-:S00]  /*1e70*/  NOP ;  /* 0x0000000000007918 */ /* 0x000fc00000000000 */
.L_x_21:


//--------------------- .text._Z14computeLengthsPcPii --------------------------
	.section	.text._Z14computeLengthsPcPii,"ax",@progbits
	.align	128
        .global         _Z14computeLengthsPcPii
        .type           _Z14computeLengthsPcPii,@function
        .size           _Z14computeLengthsPcPii,(.L_x_22 - _Z14computeLengthsPcPii)
        .other          _Z14computeLengthsPcPii,@"STO_CUDA_ENTRY STV_DEFAULT"
_Z14computeLengthsPcPii:
.text._Z14computeLengthsPcPii:
[----:B------:R-:W-:Y:S01]  /*0000*/  LDC R1, c[0x0][0x37c] ;  /* 0x0000df00ff017b82 */ /* 0x000fe20000000800 */
[----:B------:R-:W0:Y:S07]  /*0010*/  S2R R0, SR_TID.X ;  /* 0x0000000000007919 */ /* 0x000e2e0000002100 */
[----:B------:R-:W0:Y:S01]  /*0020*/  S2UR UR4, SR_CTAID.X ;  /* 0x00000000000479c3 */ /* 0x000e220000002500 */
[----:B------:R-:W1:Y:S07]  /*0030*/  LDCU UR5, c[0x0][0x390] ;  /* 0x00007200ff0577ac */ /* 0x000e6e0008000800 */
[----:B------:R-:W0:Y:S02]  /*0040*/  LDC R5, c[0x0][0x360] ;  /* 0x0000d800ff057b82 */ /* 0x000e240000000800 */
[----:B0-----:R-:W-:-:S05]  /*0050*/  IMAD R5, R5, UR4, R0 ;  /* 0x0000000405057c24 */ /* 0x001fca000f8e0200 */
[----:B-1----:R-:W-:-:S13]  /*0060*/  ISETP.GE.AND P0, PT, R5, UR5, PT ;  /* 0x0000000505007c0c */ /* 0x002fda000bf06270 */
[----:B------:R-:W-:Y:S05]  /*0070*/  @P0 EXIT ;  /* 0x000000000000094d */ /* 0x000fea0003800000 */
[----:B------:R-:W0:Y:S01]  /*0080*/  LDCU.64 UR6, c[0x0][0x380] ;  /* 0x00007000ff0677ac */ /* 0x000e220008000a00 */
[----:B------:R-:W-:Y:S01]  /*0090*/  IMAD R0, R5, 0xb, RZ ;  /* 0x0000000b05007824 */ /* 0x000fe200078e02ff */
[----:B------:R-:W1:Y:S04]  /*00a0*/  LDCU.64 UR4, c[0x0][0x358] ;  /* 0x00006b00ff0477ac */ /* 0x000e680008000a00 */
[----:B0-----:R-:W-:-:S04]  /*00b0*/  IADD3 R2, P0, PT, R0, UR6, RZ ;  /* 0x0000000600027c10 */ /* 0x001fc8000ff1e0ff */
[----:B------:R-:W-:-:S05]  /*00c0*/  LEA.HI.X.SX32 R3, R0, UR7, 0x1, P0 ;  /* 0x0000000700037c11 */ /* 0x000fca00080f0eff */
[----:B-1----:R-:W2:Y:S01]  /*00d0*/  LDG.E.U8 R0, desc[UR4][R2.64] ;  /* 0x0000000402007981 */ /* 0x002ea2000c1e1100 */
[----:B------:R-:W-:Y:S01]  /*00e0*/  BSSY.RECONVERGENT B0, `(.L_x_18) ;  /* 0x000002c000007945 */ /* 0x000fe20003800200 */
[----:B------:R-:W-:Y:S01]  /*00f0*/  IMAD.MOV.U32 R7, RZ, RZ, RZ ;  /* 0x000000ffff077224 */ /* 0x000fe200078e00ff */
[----:B--2---:R-:W-:-:S13]  /*0100*/  ISETP.NE.AND P0, PT, R0, RZ, PT ;  /* 0x000000ff0000720c */ /* 0x004fda0003f05270 */
[----:B------:R-:W-:Y:S05]  /*0110*/  @!P0 BRA `(.L_x_19) ;  /* 0x0000000000a08947 */ /* 0x000fea0003800000 */
[----:B------:R-:W2:Y:S01]  /*0120*/  LDG.E.U8 R0, desc[UR4][R2.64+0x1] ;  /* 0x0000010402007981 */ /* 0x000ea2000c1e1100 */
[----:B------:R-:W-:Y:S01]  /*0130*/  IMAD.MOV.U32 R7, RZ, RZ, 0x1 ;  /* 0x00000001ff077424 */ /* 0x000fe200078e00ff */
        /* <DEDUP_REMOVED lines=34> */
[----:B------:R-:W2:Y:S02]  /*0360*/  LDG.E.U8 R2, desc[UR4][R2.64+0xa] ;  /* 0x00000a0402027981 */ /* 0x000ea4000c1e1100 */
[----:B--2---:R-:W-:-:S13]  /*0370*/  ISETP.NE.AND P0, PT, R2, RZ, PT ;  /* 0x000000ff0200720c */ /* 0x004fda0003f05270 */
[----:B------:R-:W-:Y:S05]  /*0380*/  @P0 EXIT ;  /* 0x000000000000094d */ /* 0x000fea0003800000 */
[----:B------:R-:W-:-:S07]  /*0390*/  IMAD.MOV.U32 R7, RZ, RZ, 0xa ;  /* 0x0000000aff077424 */ /* 0x000fce00078e00ff */
.L_x_19:
[----:B------:R-:W-:Y:S05]  /*03a0*/  BSYNC.RECONVERGENT B0 ;  /* 0x0000000000007941 */ /* 0x000fea0003800200 */
.L_x_18:
[----:B------:R-:W0:Y:S02]  /*03b0*/  LDC.64 R2, c[0x0][0x388] ;  /* 0x0000e200ff027b82 */ /* 0x000e240000000a00 */
[----:B0-----:R-:W-:-:S05]  /*03c0*/  IMAD.WIDE R2, R5, 0x4, R2 ;  /* 0x0000000405027825 */ /* 0x001fca00078e0202 */
[----:B------:R-:W-:Y:S01]  /*03d0*/  STG.E desc[UR4][R2.64], R7 ;  /* 0x0000000702007986 */ /* 0x000fe2000c101904 */
[----:B------:R-:W-:Y:S05]  /*03e0*/  EXIT ;  /* 0x000000000000794d */ /* 0x000fea0003800000 */
.L_x_20:
        /* <DEDUP_REMOVED lines=9> */
.L_x_22:


//--------------------- .nv.shared._Z18computeNCountGramsPiS_iiii --------------------------
	.section	.nv.shared._Z18computeNCountGramsPiS_iiii,"aw",@nobits
	.sectionflags	@""
	.align	16
	.zero		1024


//--------------------- .nv.shared.reserved.0     --------------------------
	.section	.nv.shared.reserved.0,"aw",@nobits
	.weak		__nv_reservedSMEM_offset_0_alias
	.size		__nv_reservedSMEM_offset_0_alias, 0, 64
	.other		__nv_reservedSMEM_offset_0_alias,@"STO_CUDA_RESERVED_SHARED STV_DEFAULT"
__nv_reservedSMEM_offset_0_alias:
	.zero		0
	.zero		64


//--------------------- .nv.shared._Z14computeLengthsPcPii --------------------------
	.section	.nv.shared._Z14computeLengthsPcPii,"aw",@nobits
	.sectionflags	@""
	.align	16
	.zero		1024


//--------------------- .nv.constant0._Z18computeNCountGramsPiS_iiii --------------------------
	.section	.nv.constant0._Z18computeNCountGramsPiS_iiii,"a",@progbits
	.sectionflags	@""
	.align	4
.nv.constant0._Z18computeNCountGramsPiS_iiii:
	.zero		928


//--------------------- .nv.constant0._Z14computeLengthsPcPii --------------------------
	.section	.nv.constant0._Z14computeLengthsPcPii,"a",@progbits
	.sectionflags	@""
	.align	4
.nv.constant0._Z14computeLengthsPcPii:
	.zero		916


//--------------------- SYMBOLS --------------------------

	.type		.nv.reservedSmem.offset0,@object
	.size		.nv.reservedSmem.offset0,0x4
	.type		.nv.reservedSmem.cap,@object
	.size		.nv.reservedSmem.cap,0x4
